//
// Generated by NVIDIA NVVM Compiler
//
// Compiler Build ID: CL-36424714
// Cuda compilation tools, release 13.0, V13.0.88
// Based on NVVM 20.0.0
//

.version 9.0
.target sm_100
.address_size 64

	// .globl	_Z18tile_render_kernelPfS_S_S_PiS0_ffffS_ii
.extern .func  (.param .b32 func_retval0) vprintf
(
	.param .b64 vprintf_param_0,
	.param .b64 vprintf_param_1
)
;
// _ZZ18tile_render_kernelPfS_S_S_PiS0_ffffS_iiE11local_image has been demoted
// _ZZ18tile_render_kernelPfS_S_S_PiS0_ffffS_iiE6kernel has been demoted
.global .align 1 .b8 $str[28] = {98, 108, 111, 99, 107, 32, 61, 32, 37, 100, 32, 109, 105, 110, 47, 109, 97, 120, 32, 61, 32, 37, 102, 32, 37, 102, 10};
.global .align 1 .b8 $str$1[26] = {112, 105, 120, 101, 108, 115, 32, 120, 109, 105, 110, 47, 120, 109, 97, 120, 32, 61, 32, 37, 100, 32, 37, 100, 10};
.global .align 1 .b8 $str$2[41] = {107, 32, 61, 32, 37, 100, 32, 78, 112, 101, 114, 107, 101, 114, 110, 101, 108, 32, 61, 32, 37, 100, 32, 78, 112, 101, 114, 95, 116, 104, 114, 101, 97, 100, 32, 61, 32, 37, 100, 10};
.global .align 1 .b8 $str$3[36] = {105, 100, 120, 32, 61, 32, 37, 100, 32, 109, 121, 32, 115, 116, 97, 114, 116, 32, 61, 32, 37, 100, 32, 109, 121, 32, 101, 110, 100, 32, 61, 32, 37, 100, 10};

.visible .entry _Z18tile_render_kernelPfS_S_S_PiS0_ffffS_ii(
	.param .u64 .ptr .align 1 _Z18tile_render_kernelPfS_S_S_PiS0_ffffS_ii_param_0,
	.param .u64 .ptr .align 1 _Z18tile_render_kernelPfS_S_S_PiS0_ffffS_ii_param_1,
	.param .u64 .ptr .align 1 _Z18tile_render_kernelPfS_S_S_PiS0_ffffS_ii_param_2,
	.param .u64 .ptr .align 1 _Z18tile_render_kernelPfS_S_S_PiS0_ffffS_ii_param_3,
	.param .u64 .ptr .align 1 _Z18tile_render_kernelPfS_S_S_PiS0_ffffS_ii_param_4,
	.param .u64 .ptr .align 1 _Z18tile_render_kernelPfS_S_S_PiS0_ffffS_ii_param_5,
	.param .f32 _Z18tile_render_kernelPfS_S_S_PiS0_ffffS_ii_param_6,
	.param .f32 _Z18tile_render_kernelPfS_S_S_PiS0_ffffS_ii_param_7,
	.param .f32 _Z18tile_render_kernelPfS_S_S_PiS0_ffffS_ii_param_8,
	.param .f32 _Z18tile_render_kernelPfS_S_S_PiS0_ffffS_ii_param_9,
	.param .u64 .ptr .align 1 _Z18tile_render_kernelPfS_S_S_PiS0_ffffS_ii_param_10,
	.param .u32 _Z18tile_render_kernelPfS_S_S_PiS0_ffffS_ii_param_11,
	.param .u32 _Z18tile_render_kernelPfS_S_S_PiS0_ffffS_ii_param_12
)
{
	.local .align 8 .b8 	__local_depot0[24];
	.reg .b64 	%SP;
	.reg .b64 	%SPL;
	.reg .pred 	%p<113>;
	.reg .b16 	%rs<13>;
	.reg .b32 	%r<485>;
	.reg .b32 	%f<277>;
	.reg .b64 	%rd<58>;
	.reg .b64 	%fd<36>;
	// demoted variable
	.shared .align 4 .b8 _ZZ18tile_render_kernelPfS_S_S_PiS0_ffffS_iiE11local_image[40000];
	// demoted variable
	.shared .align 4 .b8 _ZZ18tile_render_kernelPfS_S_S_PiS0_ffffS_iiE6kernel[3844];
	mov.u64 	%SPL, __local_depot0;
	cvta.local.u64 	%SP, %SPL;
	ld.param.u64 	%rd10, [_Z18tile_render_kernelPfS_S_S_PiS0_ffffS_ii_param_0];
	ld.param.u64 	%rd11, [_Z18tile_render_kernelPfS_S_S_PiS0_ffffS_ii_param_1];
	ld.param.u64 	%rd12, [_Z18tile_render_kernelPfS_S_S_PiS0_ffffS_ii_param_2];
	ld.param.u64 	%rd13, [_Z18tile_render_kernelPfS_S_S_PiS0_ffffS_ii_param_3];
	ld.param.u64 	%rd14, [_Z18tile_render_kernelPfS_S_S_PiS0_ffffS_ii_param_4];
	ld.param.u64 	%rd15, [_Z18tile_render_kernelPfS_S_S_PiS0_ffffS_ii_param_5];
	ld.param.f32 	%f27, [_Z18tile_render_kernelPfS_S_S_PiS0_ffffS_ii_param_6];
	ld.param.f32 	%f28, [_Z18tile_render_kernelPfS_S_S_PiS0_ffffS_ii_param_7];
	ld.param.f32 	%f29, [_Z18tile_render_kernelPfS_S_S_PiS0_ffffS_ii_param_8];
	ld.param.f32 	%f30, [_Z18tile_render_kernelPfS_S_S_PiS0_ffffS_ii_param_9];
	ld.param.u64 	%rd16, [_Z18tile_render_kernelPfS_S_S_PiS0_ffffS_ii_param_10];
	ld.param.u32 	%r120, [_Z18tile_render_kernelPfS_S_S_PiS0_ffffS_ii_param_11];
	ld.param.u32 	%r122, [_Z18tile_render_kernelPfS_S_S_PiS0_ffffS_ii_param_12];
	cvta.to.global.u64 	%rd1, %rd14;
	cvta.to.global.u64 	%rd2, %rd15;
	cvta.to.global.u64 	%rd3, %rd16;
	add.u64 	%rd17, %SP, 0;
	add.u64 	%rd4, %SPL, 0;
	mov.u32 	%r1, %ntid.x;
	mov.u32 	%r2, %tid.x;
	sub.f32 	%f31, %f28, %f27;
	cvt.rn.f32.s32 	%f32, %r120;
	div.rn.f32 	%f1, %f31, %f32;
	sub.f32 	%f33, %f30, %f29;
	cvt.rn.f32.s32 	%f34, %r122;
	div.rn.f32 	%f2, %f33, %f34;
	mov.u32 	%r3, %ctaid.x;
	mul.lo.s32 	%r4, %r3, 100;
	mov.u32 	%r5, %ctaid.y;
	mul.lo.s32 	%r6, %r5, 100;
	mov.u32 	%r123, %nctaid.x;
	add.s32 	%r124, %r123, -1;
	setp.lt.u32 	%p2, %r3, %r124;
	add.s32 	%r125, %r4, 99;
	add.s32 	%r126, %r120, -1;
	selp.b32 	%r7, %r125, %r126, %p2;
	mov.u32 	%r8, %nctaid.y;
	add.s32 	%r127, %r8, -1;
	setp.lt.u32 	%p3, %r5, %r127;
	add.s32 	%r128, %r6, 99;
	add.s32 	%r129, %r122, -1;
	selp.b32 	%r130, %r128, %r129, %p3;
	sub.s32 	%r9, %r7, %r4;
	sub.s32 	%r10, %r130, %r6;
	cvt.rn.f32.s32 	%f35, %r4;
	fma.rn.f32 	%f3, %f1, %f35, %f27;
	add.s32 	%r131, %r7, 1;
	cvt.rn.f32.s32 	%f36, %r131;
	fma.rn.f32 	%f4, %f1, %f36, %f27;
	add.s32 	%r132, %r130, 1;
	cvt.rn.f32.s32 	%f37, %r132;
	fma.rn.f32 	%f5, %f2, %f37, %f29;
	setp.eq.s32 	%p4, %r3, 0;
	mov.b32 	%r456, 0;
	@%p4 bra 	$L__BB0_13;
	and.b32  	%r11, %r3, 15;
	setp.lt.u32 	%p5, %r3, 16;
	mov.b32 	%r456, 0;
	mov.u32 	%r446, %r456;
	@%p5 bra 	$L__BB0_4;
	and.b32  	%r446, %r3, 2147483632;
	mov.b32 	%r456, 0;
	mov.u32 	%r461, %r456;
$L__BB0_3:
	.pragma "nounroll";
	mul.wide.u32 	%rd18, %r461, 4;
	add.s64 	%rd19, %rd2, %rd18;
	ld.global.u32 	%r136, [%rd19];
	add.s32 	%r137, %r136, %r456;
	ld.global.u32 	%r138, [%rd19+4];
	add.s32 	%r139, %r138, %r137;
	ld.global.u32 	%r140, [%rd19+8];
	add.s32 	%r141, %r140, %r139;
	ld.global.u32 	%r142, [%rd19+12];
	add.s32 	%r143, %r142, %r141;
	ld.global.u32 	%r144, [%rd19+16];
	add.s32 	%r145, %r144, %r143;
	ld.global.u32 	%r146, [%rd19+20];
	add.s32 	%r147, %r146, %r145;
	ld.global.u32 	%r148, [%rd19+24];
	add.s32 	%r149, %r148, %r147;
	ld.global.u32 	%r150, [%rd19+28];
	add.s32 	%r151, %r150, %r149;
	ld.global.u32 	%r152, [%rd19+32];
	add.s32 	%r153, %r152, %r151;
	ld.global.u32 	%r154, [%rd19+36];
	add.s32 	%r155, %r154, %r153;
	ld.global.u32 	%r156, [%rd19+40];
	add.s32 	%r157, %r156, %r155;
	ld.global.u32 	%r158, [%rd19+44];
	add.s32 	%r159, %r158, %r157;
	ld.global.u32 	%r160, [%rd19+48];
	add.s32 	%r161, %r160, %r159;
	ld.global.u32 	%r162, [%rd19+52];
	add.s32 	%r163, %r162, %r161;
	ld.global.u32 	%r164, [%rd19+56];
	add.s32 	%r165, %r164, %r163;
	ld.global.u32 	%r166, [%rd19+60];
	add.s32 	%r456, %r166, %r165;
	add.s32 	%r461, %r461, 16;
	setp.eq.s32 	%p6, %r461, %r446;
	@%p6 bra 	$L__BB0_4;
	bra.uni 	$L__BB0_3;
$L__BB0_4:
	setp.eq.s32 	%p7, %r11, 0;
	@%p7 bra 	$L__BB0_13;
	and.b32  	%r16, %r3, 7;
	setp.lt.u32 	%p8, %r11, 8;
	@%p8 bra 	$L__BB0_7;
	mul.wide.u32 	%rd20, %r446, 4;
	add.s64 	%rd21, %rd2, %rd20;
	ld.global.u32 	%r168, [%rd21];
	add.s32 	%r169, %r168, %r456;
	ld.global.u32 	%r170, [%rd21+4];
	add.s32 	%r171, %r170, %r169;
	ld.global.u32 	%r172, [%rd21+8];
	add.s32 	%r173, %r172, %r171;
	ld.global.u32 	%r174, [%rd21+12];
	add.s32 	%r175, %r174, %r173;
	ld.global.u32 	%r176, [%rd21+16];
	add.s32 	%r177, %r176, %r175;
	ld.global.u32 	%r178, [%rd21+20];
	add.s32 	%r179, %r178, %r177;
	ld.global.u32 	%r180, [%rd21+24];
	add.s32 	%r181, %r180, %r179;
	ld.global.u32 	%r182, [%rd21+28];
	add.s32 	%r456, %r182, %r181;
	add.s32 	%r446, %r446, 8;
$L__BB0_7:
	setp.eq.s32 	%p9, %r16, 0;
	@%p9 bra 	$L__BB0_13;
	and.b32  	%r22, %r3, 3;
	setp.lt.u32 	%p10, %r16, 4;
	@%p10 bra 	$L__BB0_10;
	mul.wide.u32 	%rd22, %r446, 4;
	add.s64 	%rd23, %rd2, %rd22;
	ld.global.u32 	%r184, [%rd23];
	add.s32 	%r185, %r184, %r456;
	ld.global.u32 	%r186, [%rd23+4];
	add.s32 	%r187, %r186, %r185;
	ld.global.u32 	%r188, [%rd23+8];
	add.s32 	%r189, %r188, %r187;
	ld.global.u32 	%r190, [%rd23+12];
	add.s32 	%r456, %r190, %r189;
	add.s32 	%r446, %r446, 4;
$L__BB0_10:
	setp.eq.s32 	%p11, %r22, 0;
	@%p11 bra 	$L__BB0_13;
	mov.b32 	%r455, 0;
$L__BB0_12:
	.pragma "nounroll";
	mul.wide.u32 	%rd24, %r446, 4;
	add.s64 	%rd25, %rd2, %rd24;
	ld.global.u32 	%r192, [%rd25];
	add.s32 	%r456, %r192, %r456;
	add.s32 	%r446, %r446, 1;
	add.s32 	%r455, %r455, 1;
	setp.ne.s32 	%p12, %r455, %r22;
	@%p12 bra 	$L__BB0_12;
$L__BB0_13:
	add.s32 	%r193, %r2, %r1;
	cvt.u16.u32 	%rs5, %r193;
	sub.s16 	%rs6, 9999, %rs5;
	cvt.u16.u32 	%rs7, %r1;
	div.u16 	%rs8, %rs6, %rs7;
	and.b16  	%rs1, %rs8, 3;
	setp.eq.s16 	%p13, %rs1, 2;
	mov.u32 	%r459, %r2;
	@%p13 bra 	$L__BB0_16;
	cvt.u32.u16 	%r35, %rs1;
	mov.b32 	%r458, 0;
	mov.u32 	%r196, _ZZ18tile_render_kernelPfS_S_S_PiS0_ffffS_iiE11local_image;
	mov.u32 	%r459, %r2;
$L__BB0_15:
	.pragma "nounroll";
	shl.b32 	%r195, %r459, 2;
	add.s32 	%r197, %r196, %r195;
	mov.b32 	%r198, 0;
	st.shared.u32 	[%r197], %r198;
	add.s32 	%r459, %r459, %r1;
	add.s32 	%r458, %r458, 1;
	xor.b32  	%r199, %r458, %r35;
	setp.ne.s32 	%p14, %r199, 2;
	@%p14 bra 	$L__BB0_15;
$L__BB0_16:
	mov.u32 	%r201, _ZZ18tile_render_kernelPfS_S_S_PiS0_ffffS_iiE11local_image;
	shl.b32 	%r204, %r1, 2;
$L__BB0_17:
	shl.b32 	%r200, %r459, 2;
	add.s32 	%r202, %r201, %r200;
	mov.b32 	%r203, 0;
	st.shared.u32 	[%r202], %r203;
	add.s32 	%r205, %r202, %r204;
	st.shared.u32 	[%r205], %r203;
	add.s32 	%r206, %r205, %r204;
	st.shared.u32 	[%r206], %r203;
	add.s32 	%r207, %r206, %r204;
	st.shared.u32 	[%r207], %r203;
	add.s32 	%r459, %r204, %r459;
	setp.lt.u32 	%p15, %r459, 10000;
	@%p15 bra 	$L__BB0_17;
	setp.ne.s32 	%p16, %r2, 0;
	@%p16 bra 	$L__BB0_20;
	mad.lo.s32 	%r208, %r5, %r8, %r3;
	cvt.f64.f32 	%fd3, %f3;
	cvt.f64.f32 	%fd4, %f4;
	st.local.u32 	[%rd4], %r208;
	st.local.f64 	[%rd4+8], %fd3;
	st.local.f64 	[%rd4+16], %fd4;
	mov.u64 	%rd26, $str;
	cvta.global.u64 	%rd27, %rd26;
	{ // callseq 0, 0
	.param .b64 param0;
	st.param.b64 	[param0], %rd27;
	.param .b64 param1;
	st.param.b64 	[param1], %rd17;
	.param .b32 retval0;
	call.uni (retval0), 
	vprintf, 
	(
	param0, 
	param1
	);
	ld.param.b32 	%r209, [retval0];
	} // callseq 0
	st.local.v2.u32 	[%rd4], {%r4, %r7};
	mov.u64 	%rd29, $str$1;
	cvta.global.u64 	%rd30, %rd29;
	{ // callseq 1, 0
	.param .b64 param0;
	st.param.b64 	[param0], %rd30;
	.param .b64 param1;
	st.param.b64 	[param1], %rd17;
	.param .b32 retval0;
	call.uni (retval0), 
	vprintf, 
	(
	param0, 
	param1
	);
	ld.param.b32 	%r211, [retval0];
	} // callseq 1
$L__BB0_20:
	mov.b32 	%f38, %r1;
	mov.f32 	%f39, 0f000003C1;
	div.rn.f32 	%f6, %f39, %f38;
	cvt.u16.u32 	%rs10, %r2;
	mul.hi.u16 	%rs11, %rs10, 2115;
	cvt.u32.u16 	%r215, %rs11;
	mad.lo.s32 	%r216, %r215, -31, %r2;
	add.s32 	%r217, %r215, -15;
	cvt.rn.f32.s32 	%f40, %r217;
	mul.f32 	%f41, %f1, %f40;
	add.s32 	%r218, %r216, -15;
	cvt.rn.f32.s32 	%f42, %r218;
	mul.f32 	%f43, %f2, %f42;
	mul.f32 	%f44, %f43, %f43;
	fma.rn.f32 	%f7, %f41, %f41, %f44;
	mad.lo.s32 	%r219, %r216, 31, %r215;
	shl.b32 	%r220, %r219, 2;
	mov.u32 	%r221, _ZZ18tile_render_kernelPfS_S_S_PiS0_ffffS_iiE6kernel;
	add.s32 	%r47, %r221, %r220;
	cvt.rmi.s32.f32 	%r222, %f6;
	mul.lo.s32 	%r48, %r222, %r2;
	add.s32 	%r49, %r1, -1;
	setp.eq.s32 	%p17, %r2, %r49;
	add.s32 	%r223, %r48, %r222;
	selp.b32 	%r50, 960, %r223, %p17;
	cvt.f64.f32 	%fd5, %f1;
	mul.f64 	%fd1, %fd5, 0d3FE0000000000000;
	mad.lo.s32 	%r224, %r5, %r8, %r3;
	mul.wide.u32 	%rd31, %r224, 4;
	add.s64 	%rd5, %rd2, %rd31;
	shl.b32 	%r225, %r2, 2;
	add.s32 	%r51, %r221, %r225;
	cvta.to.global.u64 	%rd6, %rd13;
	cvta.to.global.u64 	%rd7, %rd10;
	cvta.to.global.u64 	%rd8, %rd11;
	cvta.to.global.u64 	%rd9, %rd12;
	mov.b32 	%r464, 1;
	mov.b32 	%r463, 0;
	mov.b16 	%rs12, 0;
	sqrt.rn.f32 	%f45, %f7;
	mov.u32 	%r478, %r456;
$L__BB0_21:
	mov.u32 	%r53, %r464;
	setp.leu.f32 	%p18, %f6, 0f3F800000;
	bar.sync 	0;
	@%p18 bra 	$L__BB0_31;
	setp.ge.s32 	%p20, %r48, %r50;
	@%p20 bra 	$L__BB0_33;
	sub.s32 	%r226, %r48, %r50;
	setp.gt.u32 	%p21, %r226, -4;
	mov.u32 	%r468, %r48;
	@%p21 bra 	$L__BB0_26;
	mov.b32 	%r467, 0;
	mov.u32 	%r468, %r48;
$L__BB0_25:
	.pragma "nounroll";
	mul.hi.s32 	%r228, %r468, -2078209981;
	add.s32 	%r229, %r228, %r468;
	shr.u32 	%r230, %r229, 31;
	shr.s32 	%r231, %r229, 4;
	add.s32 	%r232, %r231, %r230;
	mad.lo.s32 	%r233, %r232, -31, %r468;
	add.s32 	%r234, %r232, -15;
	cvt.rn.f32.s32 	%f46, %r234;
	mul.f32 	%f47, %f1, %f46;
	add.s32 	%r235, %r233, -15;
	cvt.rn.f32.s32 	%f48, %r235;
	mul.f32 	%f49, %f2, %f48;
	mul.f32 	%f50, %f49, %f49;
	fma.rn.f32 	%f51, %f47, %f47, %f50;
	sqrt.rn.f32 	%f52, %f51;
	mad.lo.s32 	%r236, %r233, 31, %r232;
	shl.b32 	%r237, %r236, 2;
	mov.u32 	%r238, _ZZ18tile_render_kernelPfS_S_S_PiS0_ffffS_iiE6kernel;
	add.s32 	%r239, %r238, %r237;
	st.shared.f32 	[%r239], %f52;
	add.s32 	%r240, %r468, 1;
	mul.hi.s32 	%r241, %r240, -2078209981;
	add.s32 	%r242, %r241, %r240;
	shr.u32 	%r243, %r242, 31;
	shr.s32 	%r244, %r242, 4;
	add.s32 	%r245, %r244, %r243;
	mad.lo.s32 	%r246, %r245, -31, %r240;
	add.s32 	%r247, %r245, -15;
	cvt.rn.f32.s32 	%f53, %r247;
	mul.f32 	%f54, %f1, %f53;
	add.s32 	%r248, %r246, -15;
	cvt.rn.f32.s32 	%f55, %r248;
	mul.f32 	%f56, %f2, %f55;
	mul.f32 	%f57, %f56, %f56;
	fma.rn.f32 	%f58, %f54, %f54, %f57;
	sqrt.rn.f32 	%f59, %f58;
	mad.lo.s32 	%r249, %r246, 31, %r245;
	shl.b32 	%r250, %r249, 2;
	add.s32 	%r251, %r238, %r250;
	st.shared.f32 	[%r251], %f59;
	add.s32 	%r252, %r468, 2;
	mul.hi.s32 	%r253, %r252, -2078209981;
	add.s32 	%r254, %r253, %r252;
	shr.u32 	%r255, %r254, 31;
	shr.s32 	%r256, %r254, 4;
	add.s32 	%r257, %r256, %r255;
	mad.lo.s32 	%r258, %r257, -31, %r252;
	add.s32 	%r259, %r257, -15;
	cvt.rn.f32.s32 	%f60, %r259;
	mul.f32 	%f61, %f1, %f60;
	add.s32 	%r260, %r258, -15;
	cvt.rn.f32.s32 	%f62, %r260;
	mul.f32 	%f63, %f2, %f62;
	mul.f32 	%f64, %f63, %f63;
	fma.rn.f32 	%f65, %f61, %f61, %f64;
	sqrt.rn.f32 	%f66, %f65;
	mad.lo.s32 	%r261, %r258, 31, %r257;
	shl.b32 	%r262, %r261, 2;
	add.s32 	%r263, %r238, %r262;
	st.shared.f32 	[%r263], %f66;
	add.s32 	%r264, %r468, 3;
	mul.hi.s32 	%r265, %r264, -2078209981;
	add.s32 	%r266, %r265, %r264;
	shr.u32 	%r267, %r266, 31;
	shr.s32 	%r268, %r266, 4;
	add.s32 	%r269, %r268, %r267;
	mad.lo.s32 	%r270, %r269, -31, %r264;
	add.s32 	%r271, %r269, -15;
	cvt.rn.f32.s32 	%f67, %r271;
	mul.f32 	%f68, %f1, %f67;
	add.s32 	%r272, %r270, -15;
	cvt.rn.f32.s32 	%f69, %r272;
	mul.f32 	%f70, %f2, %f69;
	mul.f32 	%f71, %f70, %f70;
	fma.rn.f32 	%f72, %f68, %f68, %f71;
	sqrt.rn.f32 	%f73, %f72;
	mad.lo.s32 	%r273, %r270, 31, %r269;
	shl.b32 	%r274, %r273, 2;
	add.s32 	%r275, %r238, %r274;
	st.shared.f32 	[%r275], %f73;
	add.s32 	%r468, %r468, 4;
	add.s32 	%r467, %r467, 4;
	sub.s32 	%r276, %r50, %r48;
	and.b32  	%r277, %r276, -4;
	setp.eq.s32 	%p22, %r467, %r277;
	@%p22 bra 	$L__BB0_26;
	bra.uni 	$L__BB0_25;
$L__BB0_26:
	sub.s32 	%r279, %r50, %r48;
	and.b32  	%r278, %r279, 3;
	setp.eq.s32 	%p23, %r278, 0;
	@%p23 bra 	$L__BB0_33;
	setp.eq.s32 	%p24, %r278, 1;
	@%p24 bra 	$L__BB0_29;
	mul.hi.s32 	%r280, %r468, -2078209981;
	add.s32 	%r281, %r280, %r468;
	shr.u32 	%r282, %r281, 31;
	shr.s32 	%r283, %r281, 4;
	add.s32 	%r284, %r283, %r282;
	mad.lo.s32 	%r285, %r284, -31, %r468;
	add.s32 	%r286, %r284, -15;
	cvt.rn.f32.s32 	%f74, %r286;
	mul.f32 	%f75, %f1, %f74;
	add.s32 	%r287, %r285, -15;
	cvt.rn.f32.s32 	%f76, %r287;
	mul.f32 	%f77, %f2, %f76;
	mul.f32 	%f78, %f77, %f77;
	fma.rn.f32 	%f79, %f75, %f75, %f78;
	sqrt.rn.f32 	%f80, %f79;
	mad.lo.s32 	%r288, %r285, 31, %r284;
	shl.b32 	%r289, %r288, 2;
	mov.u32 	%r290, _ZZ18tile_render_kernelPfS_S_S_PiS0_ffffS_iiE6kernel;
	add.s32 	%r291, %r290, %r289;
	st.shared.f32 	[%r291], %f80;
	add.s32 	%r292, %r468, 1;
	mul.hi.s32 	%r293, %r292, -2078209981;
	add.s32 	%r294, %r293, %r292;
	shr.u32 	%r295, %r294, 31;
	shr.s32 	%r296, %r294, 4;
	add.s32 	%r297, %r296, %r295;
	mad.lo.s32 	%r298, %r297, -31, %r292;
	add.s32 	%r299, %r297, -15;
	cvt.rn.f32.s32 	%f81, %r299;
	mul.f32 	%f82, %f1, %f81;
	add.s32 	%r300, %r298, -15;
	cvt.rn.f32.s32 	%f83, %r300;
	mul.f32 	%f84, %f2, %f83;
	mul.f32 	%f85, %f84, %f84;
	fma.rn.f32 	%f86, %f82, %f82, %f85;
	sqrt.rn.f32 	%f87, %f86;
	mad.lo.s32 	%r301, %r298, 31, %r297;
	shl.b32 	%r302, %r301, 2;
	add.s32 	%r303, %r290, %r302;
	st.shared.f32 	[%r303], %f87;
	add.s32 	%r468, %r468, 2;
$L__BB0_29:
	and.b32  	%r305, %r279, 1;
	setp.eq.b32 	%p25, %r305, 1;
	not.pred 	%p26, %p25;
	@%p26 bra 	$L__BB0_33;
	mul.hi.s32 	%r306, %r468, -2078209981;
	add.s32 	%r307, %r306, %r468;
	shr.u32 	%r308, %r307, 31;
	shr.s32 	%r309, %r307, 4;
	add.s32 	%r310, %r309, %r308;
	mad.lo.s32 	%r311, %r310, -31, %r468;
	add.s32 	%r312, %r310, -15;
	cvt.rn.f32.s32 	%f88, %r312;
	mul.f32 	%f89, %f1, %f88;
	add.s32 	%r313, %r311, -15;
	cvt.rn.f32.s32 	%f90, %r313;
	mul.f32 	%f91, %f2, %f90;
	mul.f32 	%f92, %f91, %f91;
	fma.rn.f32 	%f93, %f89, %f89, %f92;
	sqrt.rn.f32 	%f94, %f93;
	mad.lo.s32 	%r314, %r311, 31, %r310;
	shl.b32 	%r315, %r314, 2;
	mov.u32 	%r316, _ZZ18tile_render_kernelPfS_S_S_PiS0_ffffS_iiE6kernel;
	add.s32 	%r317, %r316, %r315;
	st.shared.f32 	[%r317], %f94;
	bra.uni 	$L__BB0_33;
$L__BB0_31:
	setp.gt.u32 	%p19, %r2, 960;
	@%p19 bra 	$L__BB0_33;
	st.shared.f32 	[%r47], %f45;
$L__BB0_33:
	cvt.rn.f64.u32 	%fd6, %r53;
	mul.f64 	%fd7, %fd6, 0d3FE0000000000000;
	cvt.rn.f32.f64 	%f95, %fd7;
	cvt.rmi.f32.f32 	%f96, %f95;
	mul.f32 	%f97, %f1, %f96;
	cvt.f64.f32 	%fd8, %f97;
	setp.gt.f64 	%p27, %fd1, %fd8;
	mul.f32 	%f98, %f1, 0f3F000000;
	selp.f32 	%f8, %f98, %f97, %p27;
	ld.global.u32 	%r318, [%rd5];
	add.s32 	%r62, %r318, %r456;
	setp.ge.s32 	%p28, %r478, %r62;
	mov.u32 	%r471, %r478;
	@%p28 bra 	$L__BB0_37;
	mov.u32 	%r471, %r478;
$L__BB0_35:
	mul.wide.s32 	%rd32, %r471, 4;
	add.s64 	%rd33, %rd1, %rd32;
	ld.global.u32 	%r319, [%rd33];
	mul.wide.s32 	%rd34, %r319, 4;
	add.s64 	%rd35, %rd6, %rd34;
	ld.global.f32 	%f99, [%rd35];
	add.f32 	%f100, %f99, %f99;
	setp.geu.f32 	%p29, %f100, %f8;
	@%p29 bra 	$L__BB0_37;
	add.s32 	%r471, %r471, 1;
	setp.lt.s32 	%p30, %r471, %r62;
	@%p30 bra 	$L__BB0_35;
$L__BB0_37:
	sub.s32 	%r66, %r471, %r478;
	setp.lt.s32 	%p31, %r66, 1;
	@%p31 bra 	$L__BB0_92;
	@%p18 bra 	$L__BB0_53;
	setp.ge.s32 	%p46, %r48, %r50;
	@%p46 bra 	$L__BB0_65;
	cvt.f64.f32 	%fd21, %f8;
	mul.f64 	%fd2, %fd21, 0d3FE0000000000000;
	mov.u32 	%r472, %r48;
$L__BB0_41:
	shl.b32 	%r330, %r472, 2;
	mov.u32 	%r331, _ZZ18tile_render_kernelPfS_S_S_PiS0_ffffS_iiE6kernel;
	add.s32 	%r68, %r331, %r330;
	ld.shared.f32 	%f163, [%r68];
	cvt.f64.f32 	%fd22, %f163;
	div.rn.f64 	%fd23, %fd22, %fd2;
	cvt.rn.f32.f64 	%f9, %fd23;
	mov.b32 	%r332, 0;
	st.shared.u32 	[%r68], %r332;
	setp.geu.f32 	%p47, %f9, 0f3F800000;
	@%p47 bra 	$L__BB0_43;
	mul.f32 	%f222, %f9, %f9;
	cvt.f64.f32 	%fd27, %f222;
	fma.rn.f64 	%fd28, %fd27, 0dBFF8000000000000, 0d3FF0000000000000;
	mul.f32 	%f223, %f222, %f9;
	cvt.f64.f32 	%fd29, %f223;
	fma.rn.f64 	%fd30, %fd29, 0d3FE8000000000000, %fd28;
	div.rn.f64 	%fd31, %fd30, 0d400921FB60000000;
	cvt.rn.f32.f64 	%f224, %fd31;
	st.shared.f32 	[%r68], %f224;
	bra.uni 	$L__BB0_52;
$L__BB0_43:
	setp.gtu.f32 	%p48, %f9, 0f40000000;
	@%p48 bra 	$L__BB0_52;
	mov.f32 	%f165, 0f40000000;
	sub.f32 	%f10, %f165, %f9;
	abs.f32 	%f11, %f10;
	setp.lt.f32 	%p49, %f11, 0f00800000;
	mul.f32 	%f166, %f11, 0f4B800000;
	selp.f32 	%f167, %f166, %f11, %p49;
	selp.f32 	%f168, 0fC1C00000, 0f00000000, %p49;
	mov.b32 	%r333, %f167;
	add.s32 	%r334, %r333, -1060439283;
	and.b32  	%r335, %r334, -8388608;
	sub.s32 	%r336, %r333, %r335;
	mov.b32 	%f169, %r336;
	cvt.rn.f32.s32 	%f170, %r335;
	fma.rn.f32 	%f171, %f170, 0f34000000, %f168;
	add.f32 	%f172, %f169, 0fBF800000;
	add.f32 	%f173, %f169, 0f3F800000;
	rcp.approx.ftz.f32 	%f174, %f173;
	add.f32 	%f175, %f172, %f172;
	mul.f32 	%f176, %f175, %f174;
	mul.f32 	%f177, %f176, %f176;
	sub.f32 	%f178, %f172, %f176;
	add.f32 	%f179, %f178, %f178;
	neg.f32 	%f180, %f176;
	fma.rn.f32 	%f181, %f180, %f172, %f179;
	mul.rn.f32 	%f182, %f174, %f181;
	fma.rn.f32 	%f183, %f177, 0f3A2C32E4, 0f3B52E7DB;
	fma.rn.f32 	%f184, %f183, %f177, 0f3C93BB73;
	fma.rn.f32 	%f185, %f184, %f177, 0f3DF6384F;
	mul.rn.f32 	%f186, %f185, %f177;
	fma.rn.f32 	%f187, %f176, 0f3FB8AA3B, %f171;
	sub.f32 	%f188, %f171, %f187;
	fma.rn.f32 	%f189, %f176, 0f3FB8AA3B, %f188;
	fma.rn.f32 	%f190, %f182, 0f3FB8AA3B, %f189;
	fma.rn.f32 	%f191, %f176, 0f32A55E34, %f190;
	mul.f32 	%f192, %f186, 0f40400000;
	fma.rn.f32 	%f193, %f192, %f182, %f191;
	fma.rn.f32 	%f194, %f186, %f176, %f193;
	add.rn.f32 	%f195, %f187, %f194;
	neg.f32 	%f196, %f187;
	add.rn.f32 	%f197, %f195, %f196;
	neg.f32 	%f198, %f197;
	add.rn.f32 	%f199, %f194, %f198;
	mov.f32 	%f200, 0f40400000;
	mul.rn.f32 	%f201, %f195, %f200;
	neg.f32 	%f202, %f201;
	fma.rn.f32 	%f203, %f195, 0f40400000, %f202;
	fma.rn.f32 	%f204, %f199, 0f40400000, %f203;
	cvt.rni.f32.f32 	%f205, %f201;
	sub.f32 	%f206, %f201, %f205;
	add.f32 	%f207, %f206, %f204;
	fma.rn.f32 	%f208, %f207, 0f391FCB8E, 0f3AAF85ED;
	fma.rn.f32 	%f209, %f208, %f207, 0f3C1D9856;
	fma.rn.f32 	%f210, %f209, %f207, 0f3D6357BB;
	fma.rn.f32 	%f211, %f210, %f207, 0f3E75FDEC;
	fma.rn.f32 	%f212, %f211, %f207, 0f3F317218;
	fma.rn.f32 	%f213, %f212, %f207, 0f3F800000;
	cvt.rzi.s32.f32 	%r337, %f205;
	setp.gt.f32 	%p50, %f205, 0f00000000;
	selp.b32 	%r338, 0, -2097152000, %p50;
	add.s32 	%r339, %r338, 2130706432;
	mov.b32 	%f214, %r339;
	mul.f32 	%f215, %f213, %f214;
	shl.b32 	%r340, %r337, 23;
	sub.s32 	%r341, %r340, %r338;
	mov.b32 	%f216, %r341;
	mul.f32 	%f217, %f215, %f216;
	abs.f32 	%f218, %f201;
	setp.gt.f32 	%p51, %f218, 0f43180000;
	setp.lt.f32 	%p52, %f201, 0f00000000;
	selp.f32 	%f219, 0f00000000, 0f7F800000, %p52;
	selp.f32 	%f12, %f219, %f217, %p51;
	setp.eq.f32 	%p53, %f10, 0f3F800000;
	mov.f32 	%f275, 0f3F800000;
	@%p53 bra 	$L__BB0_51;
	setp.num.f32 	%p54, %f11, %f11;
	@%p54 bra 	$L__BB0_47;
	mov.f32 	%f220, 0f40400000;
	add.rn.f32 	%f275, %f10, %f220;
	bra.uni 	$L__BB0_51;
$L__BB0_47:
	setp.neu.f32 	%p55, %f10, 0f00000000;
	setp.neu.f32 	%p56, %f11, 0f7F800000;
	and.pred  	%p57, %p55, %p56;
	@%p57 bra 	$L__BB0_49;
	add.f32 	%f275, %f10, %f10;
	bra.uni 	$L__BB0_51;
$L__BB0_49:
	setp.geu.f32 	%p58, %f10, 0f00000000;
	mov.f32 	%f275, %f12;
	@%p58 bra 	$L__BB0_51;
	neg.f32 	%f275, %f12;
$L__BB0_51:
	cvt.f64.f32 	%fd24, %f275;
	mul.f64 	%fd25, %fd24, 0d3FD0000000000000;
	div.rn.f64 	%fd26, %fd25, 0d400921FB60000000;
	cvt.rn.f32.f64 	%f221, %fd26;
	st.shared.f32 	[%r68], %f221;
$L__BB0_52:
	add.s32 	%r472, %r472, 1;
	setp.eq.s32 	%p59, %r472, %r50;
	@%p59 bra 	$L__BB0_65;
	bra.uni 	$L__BB0_41;
$L__BB0_53:
	setp.gt.u32 	%p33, %r2, 960;
	@%p33 bra 	$L__BB0_65;
	ld.shared.f32 	%f101, [%r51];
	cvt.f64.f32 	%fd9, %f101;
	cvt.f64.f32 	%fd10, %f8;
	mul.f64 	%fd11, %fd10, 0d3FE0000000000000;
	div.rn.f64 	%fd12, %fd9, %fd11;
	cvt.rn.f32.f64 	%f17, %fd12;
	mov.b32 	%r320, 0;
	st.shared.u32 	[%r51], %r320;
	setp.geu.f32 	%p34, %f17, 0f3F800000;
	@%p34 bra 	$L__BB0_56;
	mul.f32 	%f160, %f17, %f17;
	cvt.f64.f32 	%fd16, %f160;
	fma.rn.f64 	%fd17, %fd16, 0dBFF8000000000000, 0d3FF0000000000000;
	mul.f32 	%f161, %f160, %f17;
	cvt.f64.f32 	%fd18, %f161;
	fma.rn.f64 	%fd19, %fd18, 0d3FE8000000000000, %fd17;
	div.rn.f64 	%fd20, %fd19, 0d400921FB60000000;
	cvt.rn.f32.f64 	%f162, %fd20;
	st.shared.f32 	[%r51], %f162;
	bra.uni 	$L__BB0_65;
$L__BB0_56:
	setp.gtu.f32 	%p35, %f17, 0f40000000;
	@%p35 bra 	$L__BB0_65;
	mov.f32 	%f103, 0f40000000;
	sub.f32 	%f18, %f103, %f17;
	abs.f32 	%f19, %f18;
	setp.lt.f32 	%p36, %f19, 0f00800000;
	mul.f32 	%f104, %f19, 0f4B800000;
	selp.f32 	%f105, %f104, %f19, %p36;
	selp.f32 	%f106, 0fC1C00000, 0f00000000, %p36;
	mov.b32 	%r321, %f105;
	add.s32 	%r322, %r321, -1060439283;
	and.b32  	%r323, %r322, -8388608;
	sub.s32 	%r324, %r321, %r323;
	mov.b32 	%f107, %r324;
	cvt.rn.f32.s32 	%f108, %r323;
	fma.rn.f32 	%f109, %f108, 0f34000000, %f106;
	add.f32 	%f110, %f107, 0fBF800000;
	add.f32 	%f111, %f107, 0f3F800000;
	rcp.approx.ftz.f32 	%f112, %f111;
	add.f32 	%f113, %f110, %f110;
	mul.f32 	%f114, %f113, %f112;
	mul.f32 	%f115, %f114, %f114;
	sub.f32 	%f116, %f110, %f114;
	add.f32 	%f117, %f116, %f116;
	neg.f32 	%f118, %f114;
	fma.rn.f32 	%f119, %f118, %f110, %f117;
	mul.rn.f32 	%f120, %f112, %f119;
	fma.rn.f32 	%f121, %f115, 0f3A2C32E4, 0f3B52E7DB;
	fma.rn.f32 	%f122, %f121, %f115, 0f3C93BB73;
	fma.rn.f32 	%f123, %f122, %f115, 0f3DF6384F;
	mul.rn.f32 	%f124, %f123, %f115;
	fma.rn.f32 	%f125, %f114, 0f3FB8AA3B, %f109;
	sub.f32 	%f126, %f109, %f125;
	fma.rn.f32 	%f127, %f114, 0f3FB8AA3B, %f126;
	fma.rn.f32 	%f128, %f120, 0f3FB8AA3B, %f127;
	fma.rn.f32 	%f129, %f114, 0f32A55E34, %f128;
	mul.f32 	%f130, %f124, 0f40400000;
	fma.rn.f32 	%f131, %f130, %f120, %f129;
	fma.rn.f32 	%f132, %f124, %f114, %f131;
	add.rn.f32 	%f133, %f125, %f132;
	neg.f32 	%f134, %f125;
	add.rn.f32 	%f135, %f133, %f134;
	neg.f32 	%f136, %f135;
	add.rn.f32 	%f137, %f132, %f136;
	mov.f32 	%f138, 0f40400000;
	mul.rn.f32 	%f139, %f133, %f138;
	neg.f32 	%f140, %f139;
	fma.rn.f32 	%f141, %f133, 0f40400000, %f140;
	fma.rn.f32 	%f142, %f137, 0f40400000, %f141;
	cvt.rni.f32.f32 	%f143, %f139;
	sub.f32 	%f144, %f139, %f143;
	add.f32 	%f145, %f144, %f142;
	fma.rn.f32 	%f146, %f145, 0f391FCB8E, 0f3AAF85ED;
	fma.rn.f32 	%f147, %f146, %f145, 0f3C1D9856;
	fma.rn.f32 	%f148, %f147, %f145, 0f3D6357BB;
	fma.rn.f32 	%f149, %f148, %f145, 0f3E75FDEC;
	fma.rn.f32 	%f150, %f149, %f145, 0f3F317218;
	fma.rn.f32 	%f151, %f150, %f145, 0f3F800000;
	cvt.rzi.s32.f32 	%r325, %f143;
	setp.gt.f32 	%p37, %f143, 0f00000000;
	selp.b32 	%r326, 0, -2097152000, %p37;
	add.s32 	%r327, %r326, 2130706432;
	mov.b32 	%f152, %r327;
	mul.f32 	%f153, %f151, %f152;
	shl.b32 	%r328, %r325, 23;
	sub.s32 	%r329, %r328, %r326;
	mov.b32 	%f154, %r329;
	mul.f32 	%f155, %f153, %f154;
	abs.f32 	%f156, %f139;
	setp.gt.f32 	%p38, %f156, 0f43180000;
	setp.lt.f32 	%p39, %f139, 0f00000000;
	selp.f32 	%f157, 0f00000000, 0f7F800000, %p39;
	selp.f32 	%f20, %f157, %f155, %p38;
	setp.eq.f32 	%p40, %f18, 0f3F800000;
	mov.f32 	%f276, 0f3F800000;
	@%p40 bra 	$L__BB0_64;
	setp.num.f32 	%p41, %f19, %f19;
	@%p41 bra 	$L__BB0_60;
	mov.f32 	%f158, 0f40400000;
	add.rn.f32 	%f276, %f18, %f158;
	bra.uni 	$L__BB0_64;
$L__BB0_60:
	setp.neu.f32 	%p42, %f18, 0f00000000;
	setp.neu.f32 	%p43, %f19, 0f7F800000;
	and.pred  	%p44, %p42, %p43;
	@%p44 bra 	$L__BB0_62;
	add.f32 	%f276, %f18, %f18;
	bra.uni 	$L__BB0_64;
$L__BB0_62:
	setp.geu.f32 	%p45, %f18, 0f00000000;
	mov.f32 	%f276, %f20;
	@%p45 bra 	$L__BB0_64;
	neg.f32 	%f276, %f20;
$L__BB0_64:
	cvt.f64.f32 	%fd13, %f276;
	mul.f64 	%fd14, %fd13, 0d3FD0000000000000;
	div.rn.f64 	%fd15, %fd14, 0d400921FB60000000;
	cvt.rn.f32.f64 	%f159, %fd15;
	st.shared.f32 	[%r51], %f159;
$L__BB0_65:
	setp.ne.s32 	%p61, %r2, 0;
	rcp.rn.f32 	%f225, %f8;
	cvt.f64.f32 	%fd32, %f225;
	mul.f64 	%fd33, %fd32, 0d4020000000000000;
	mul.f64 	%fd34, %fd33, %fd32;
	mul.f64 	%fd35, %fd34, %fd32;
	cvt.rn.f32.f64 	%f25, %fd35;
	div.u32 	%r70, %r66, %r1;
	mad.lo.s32 	%r473, %r70, %r2, %r478;
	add.s32 	%r342, %r473, %r70;
	selp.b32 	%r72, %r471, %r342, %p17;
	@%p61 bra 	$L__BB0_67;
	st.local.v2.u32 	[%rd4], {%r53, %r66};
	st.local.u32 	[%rd4+8], %r70;
	mov.u64 	%rd36, $str$2;
	cvta.global.u64 	%rd37, %rd36;
	add.u64 	%rd38, %SP, 0;
	{ // callseq 2, 0
	.param .b64 param0;
	st.param.b64 	[param0], %rd37;
	.param .b64 param1;
	st.param.b64 	[param1], %rd38;
	.param .b32 retval0;
	call.uni (retval0), 
	vprintf, 
	(
	param0, 
	param1
	);
	ld.param.b32 	%r343, [retval0];
	} // callseq 2
$L__BB0_67:
	st.local.v2.u32 	[%rd4], {%r2, %r473};
	st.local.u32 	[%rd4+8], %r72;
	mov.u64 	%rd39, $str$3;
	cvta.global.u64 	%rd40, %rd39;
	add.u64 	%rd41, %SP, 0;
	{ // callseq 3, 0
	.param .b64 param0;
	st.param.b64 	[param0], %rd40;
	.param .b64 param1;
	st.param.b64 	[param1], %rd41;
	.param .b32 retval0;
	call.uni (retval0), 
	vprintf, 
	(
	param0, 
	param1
	);
	ld.param.b32 	%r345, [retval0];
	} // callseq 3
	setp.ge.s32 	%p62, %r473, %r72;
	mov.u32 	%r478, %r471;
	@%p62 bra 	$L__BB0_92;
	shr.u32 	%r73, %r53, 1;
	xor.b32  	%r74, %r73, 15;
	and.b32  	%r75, %r53, 3;
	and.b32  	%r76, %r53, 2147483644;
	and.b16  	%rs3, %rs12, 1;
$L__BB0_69:
	mul.wide.s32 	%rd42, %r473, 4;
	add.s64 	%rd43, %rd1, %rd42;
	ld.global.u32 	%r348, [%rd43];
	mul.wide.s32 	%rd44, %r348, 4;
	add.s64 	%rd45, %rd7, %rd44;
	ld.global.f32 	%f226, [%rd45];
	add.s64 	%rd46, %rd8, %rd44;
	ld.global.f32 	%f227, [%rd46];
	add.s64 	%rd47, %rd9, %rd44;
	ld.global.f32 	%f26, [%rd47];
	sub.f32 	%f228, %f226, %f3;
	div.rn.f32 	%f229, %f228, %f1;
	cvt.rmi.s32.f32 	%r349, %f229;
	sub.f32 	%f230, %f227, %f5;
	div.rn.f32 	%f231, %f230, %f2;
	cvt.rmi.s32.f32 	%r350, %f231;
	sub.s32 	%r78, %r349, %r73;
	sub.s32 	%r79, %r350, %r73;
	mov.b32 	%r474, 0;
$L__BB0_70:
	setp.lt.u32 	%p63, %r463, 2;
	add.s32 	%r81, %r474, %r78;
	setp.gt.s32 	%p64, %r81, -1;
	setp.lt.s32 	%p65, %r81, %r9;
	and.pred  	%p1, %p64, %p65;
	add.s32 	%r82, %r474, %r74;
	mov.b32 	%r477, 0;
	@%p63 bra 	$L__BB0_81;
	mov.b32 	%r475, 0;
	not.pred 	%p67, %p1;
$L__BB0_72:
	.pragma "nounroll";
	add.s32 	%r84, %r475, %r79;
	setp.lt.s32 	%p66, %r84, 0;
	or.pred  	%p68, %p67, %p66;
	setp.ge.s32 	%p69, %r84, %r10;
	add.s32 	%r353, %r475, %r74;
	mad.lo.s32 	%r354, %r353, 31, %r82;
	shl.b32 	%r355, %r354, 2;
	mov.u32 	%r356, _ZZ18tile_render_kernelPfS_S_S_PiS0_ffffS_iiE6kernel;
	add.s32 	%r85, %r356, %r355;
	or.pred  	%p70, %p68, %p69;
	@%p70 bra 	$L__BB0_74;
	ld.shared.f32 	%f232, [%r85];
	mul.f32 	%f233, %f26, %f232;
	mad.lo.s32 	%r357, %r84, %r9, %r81;
	shl.b32 	%r358, %r357, 2;
	mov.u32 	%r359, _ZZ18tile_render_kernelPfS_S_S_PiS0_ffffS_iiE11local_image;
	add.s32 	%r360, %r359, %r358;
	ld.shared.f32 	%f234, [%r360];
	fma.rn.f32 	%f235, %f233, %f25, %f234;
	st.shared.f32 	[%r360], %f235;
$L__BB0_74:
	add.s32 	%r86, %r84, 1;
	setp.lt.s32 	%p71, %r86, 0;
	or.pred  	%p73, %p67, %p71;
	setp.ge.s32 	%p74, %r86, %r10;
	or.pred  	%p75, %p73, %p74;
	@%p75 bra 	$L__BB0_76;
	ld.shared.f32 	%f236, [%r85+124];
	mul.f32 	%f237, %f26, %f236;
	mad.lo.s32 	%r361, %r86, %r9, %r81;
	shl.b32 	%r362, %r361, 2;
	mov.u32 	%r363, _ZZ18tile_render_kernelPfS_S_S_PiS0_ffffS_iiE11local_image;
	add.s32 	%r364, %r363, %r362;
	ld.shared.f32 	%f238, [%r364];
	fma.rn.f32 	%f239, %f237, %f25, %f238;
	st.shared.f32 	[%r364], %f239;
$L__BB0_76:
	add.s32 	%r87, %r84, 2;
	setp.lt.s32 	%p76, %r87, 0;
	or.pred  	%p78, %p67, %p76;
	setp.ge.s32 	%p79, %r87, %r10;
	or.pred  	%p80, %p78, %p79;
	@%p80 bra 	$L__BB0_78;
	ld.shared.f32 	%f240, [%r85+248];
	mul.f32 	%f241, %f26, %f240;
	mad.lo.s32 	%r365, %r87, %r9, %r81;
	shl.b32 	%r366, %r365, 2;
	mov.u32 	%r367, _ZZ18tile_render_kernelPfS_S_S_PiS0_ffffS_iiE11local_image;
	add.s32 	%r368, %r367, %r366;
	ld.shared.f32 	%f242, [%r368];
	fma.rn.f32 	%f243, %f241, %f25, %f242;
	st.shared.f32 	[%r368], %f243;
$L__BB0_78:
	add.s32 	%r88, %r84, 3;
	setp.lt.s32 	%p81, %r88, 0;
	or.pred  	%p83, %p67, %p81;
	setp.ge.s32 	%p84, %r88, %r10;
	or.pred  	%p85, %p83, %p84;
	@%p85 bra 	$L__BB0_80;
	ld.shared.f32 	%f244, [%r85+372];
	mul.f32 	%f245, %f26, %f244;
	mad.lo.s32 	%r369, %r88, %r9, %r81;
	shl.b32 	%r370, %r369, 2;
	mov.u32 	%r371, _ZZ18tile_render_kernelPfS_S_S_PiS0_ffffS_iiE11local_image;
	add.s32 	%r372, %r371, %r370;
	ld.shared.f32 	%f246, [%r372];
	fma.rn.f32 	%f247, %f245, %f25, %f246;
	st.shared.f32 	[%r372], %f247;
$L__BB0_80:
	add.s32 	%r475, %r475, 4;
	setp.ne.s32 	%p86, %r475, %r76;
	mov.u32 	%r477, %r76;
	@%p86 bra 	$L__BB0_72;
$L__BB0_81:
	setp.eq.s32 	%p87, %r75, 0;
	@%p87 bra 	$L__BB0_90;
	setp.eq.s16 	%p88, %rs3, 0;
	@%p88 bra 	$L__BB0_88;
	add.s32 	%r91, %r477, %r79;
	setp.lt.s32 	%p89, %r91, 0;
	not.pred 	%p90, %p1;
	or.pred  	%p91, %p90, %p89;
	setp.ge.s32 	%p92, %r91, %r10;
	add.s32 	%r374, %r477, %r74;
	mad.lo.s32 	%r375, %r374, 31, %r82;
	shl.b32 	%r376, %r375, 2;
	mov.u32 	%r377, _ZZ18tile_render_kernelPfS_S_S_PiS0_ffffS_iiE6kernel;
	add.s32 	%r92, %r377, %r376;
	or.pred  	%p93, %p91, %p92;
	@%p93 bra 	$L__BB0_85;
	ld.shared.f32 	%f248, [%r92];
	mul.f32 	%f249, %f26, %f248;
	mad.lo.s32 	%r378, %r91, %r9, %r81;
	shl.b32 	%r379, %r378, 2;
	mov.u32 	%r380, _ZZ18tile_render_kernelPfS_S_S_PiS0_ffffS_iiE11local_image;
	add.s32 	%r381, %r380, %r379;
	ld.shared.f32 	%f250, [%r381];
	fma.rn.f32 	%f251, %f249, %f25, %f250;
	st.shared.f32 	[%r381], %f251;
$L__BB0_85:
	add.s32 	%r93, %r91, 1;
	setp.lt.s32 	%p94, %r93, 0;
	or.pred  	%p96, %p90, %p94;
	setp.ge.s32 	%p97, %r93, %r10;
	or.pred  	%p98, %p96, %p97;
	@%p98 bra 	$L__BB0_87;
	ld.shared.f32 	%f252, [%r92+124];
	mul.f32 	%f253, %f26, %f252;
	mad.lo.s32 	%r382, %r93, %r9, %r81;
	shl.b32 	%r383, %r382, 2;
	mov.u32 	%r384, _ZZ18tile_render_kernelPfS_S_S_PiS0_ffffS_iiE11local_image;
	add.s32 	%r385, %r384, %r383;
	ld.shared.f32 	%f254, [%r385];
	fma.rn.f32 	%f255, %f253, %f25, %f254;
	st.shared.f32 	[%r385], %f255;
$L__BB0_87:
	add.s32 	%r477, %r477, 2;
$L__BB0_88:
	add.s32 	%r96, %r477, %r79;
	setp.lt.s32 	%p99, %r96, 0;
	not.pred 	%p100, %p1;
	or.pred  	%p101, %p100, %p99;
	setp.ge.s32 	%p102, %r96, %r10;
	or.pred  	%p103, %p101, %p102;
	@%p103 bra 	$L__BB0_90;
	add.s32 	%r386, %r477, %r74;
	mad.lo.s32 	%r387, %r386, 31, %r82;
	shl.b32 	%r388, %r387, 2;
	mov.u32 	%r389, _ZZ18tile_render_kernelPfS_S_S_PiS0_ffffS_iiE6kernel;
	add.s32 	%r390, %r389, %r388;
	ld.shared.f32 	%f256, [%r390];
	mul.f32 	%f257, %f26, %f256;
	mad.lo.s32 	%r391, %r96, %r9, %r81;
	shl.b32 	%r392, %r391, 2;
	mov.u32 	%r393, _ZZ18tile_render_kernelPfS_S_S_PiS0_ffffS_iiE11local_image;
	add.s32 	%r394, %r393, %r392;
	ld.shared.f32 	%f258, [%r394];
	fma.rn.f32 	%f259, %f257, %f25, %f258;
	st.shared.f32 	[%r394], %f259;
$L__BB0_90:
	add.s32 	%r474, %r474, 1;
	setp.ne.s32 	%p104, %r474, %r53;
	@%p104 bra 	$L__BB0_70;
	add.s32 	%r473, %r473, 1;
	setp.lt.s32 	%p105, %r473, %r72;
	mov.u32 	%r478, %r471;
	@%p105 bra 	$L__BB0_69;
$L__BB0_92:
	add.s32 	%r464, %r53, 2;
	setp.lt.u32 	%p106, %r53, 30;
	add.s32 	%r463, %r463, 1;
	add.s16 	%rs12, %rs12, 1;
	@%p106 bra 	$L__BB0_21;
	setp.eq.s32 	%p107, %r2, %r49;
	bar.sync 	0;
	mul.lo.s32 	%r395, %r10, %r9;
	div.u32 	%r396, %r395, %r1;
	mul.lo.s32 	%r102, %r396, %r2;
	add.s32 	%r397, %r102, %r396;
	selp.b32 	%r103, %r395, %r397, %p107;
	setp.ge.s32 	%p108, %r102, %r103;
	@%p108 bra 	$L__BB0_100;
	sub.s32 	%r398, %r103, %r102;
	and.b32  	%r104, %r398, 3;
	setp.eq.s32 	%p109, %r104, 0;
	mov.u32 	%r482, %r102;
	@%p109 bra 	$L__BB0_97;
	shl.b32 	%r399, %r102, 2;
	mov.u32 	%r400, _ZZ18tile_render_kernelPfS_S_S_PiS0_ffffS_iiE11local_image;
	add.s32 	%r480, %r400, %r399;
	neg.s32 	%r479, %r104;
	mov.u32 	%r482, %r102;
$L__BB0_96:
	.pragma "nounroll";
	div.s32 	%r401, %r482, %r9;
	mul.lo.s32 	%r402, %r401, %r9;
	ld.shared.f32 	%f260, [%r480];
	add.s32 	%r403, %r401, %r6;
	mul.lo.s32 	%r404, %r403, %r120;
	sub.s32 	%r405, %r404, %r402;
	add.s32 	%r406, %r4, %r482;
	add.s32 	%r407, %r406, %r405;
	mul.wide.s32 	%rd48, %r407, 4;
	add.s64 	%rd49, %rd3, %rd48;
	ld.global.f32 	%f261, [%rd49];
	add.f32 	%f262, %f260, %f261;
	st.global.f32 	[%rd49], %f262;
	add.s32 	%r482, %r482, 1;
	add.s32 	%r480, %r480, 4;
	add.s32 	%r479, %r479, 1;
	setp.ne.s32 	%p110, %r479, 0;
	@%p110 bra 	$L__BB0_96;
$L__BB0_97:
	sub.s32 	%r408, %r102, %r103;
	setp.gt.u32 	%p111, %r408, -4;
	@%p111 bra 	$L__BB0_100;
	add.s32 	%r484, %r482, 1;
	shl.b32 	%r409, %r482, 2;
	mov.u32 	%r410, _ZZ18tile_render_kernelPfS_S_S_PiS0_ffffS_iiE11local_image;
	add.s32 	%r411, %r409, %r410;
	add.s32 	%r483, %r411, 8;
$L__BB0_99:
	add.s32 	%r412, %r484, -1;
	div.s32 	%r413, %r412, %r9;
	mul.lo.s32 	%r414, %r413, %r9;
	ld.shared.f32 	%f263, [%r483+-8];
	add.s32 	%r415, %r413, %r6;
	mul.lo.s32 	%r416, %r415, %r120;
	sub.s32 	%r417, %r416, %r414;
	add.s32 	%r418, %r4, %r484;
	add.s32 	%r419, %r418, %r417;
	add.s32 	%r420, %r419, -1;
	mul.wide.s32 	%rd50, %r420, 4;
	add.s64 	%rd51, %rd3, %rd50;
	ld.global.f32 	%f264, [%rd51];
	add.f32 	%f265, %f263, %f264;
	st.global.f32 	[%rd51], %f265;
	div.s32 	%r421, %r484, %r9;
	mul.lo.s32 	%r422, %r421, %r9;
	ld.shared.f32 	%f266, [%r483+-4];
	add.s32 	%r423, %r421, %r6;
	mul.lo.s32 	%r424, %r423, %r120;
	sub.s32 	%r425, %r424, %r422;
	add.s32 	%r426, %r418, %r425;
	mul.wide.s32 	%rd52, %r426, 4;
	add.s64 	%rd53, %rd3, %rd52;
	ld.global.f32 	%f267, [%rd53];
	add.f32 	%f268, %f266, %f267;
	st.global.f32 	[%rd53], %f268;
	add.s32 	%r427, %r484, 1;
	div.s32 	%r428, %r427, %r9;
	mul.lo.s32 	%r429, %r428, %r9;
	ld.shared.f32 	%f269, [%r483];
	add.s32 	%r430, %r428, %r6;
	mul.lo.s32 	%r431, %r430, %r120;
	sub.s32 	%r432, %r431, %r429;
	add.s32 	%r433, %r418, %r432;
	add.s32 	%r434, %r433, 1;
	mul.wide.s32 	%rd54, %r434, 4;
	add.s64 	%rd55, %rd3, %rd54;
	ld.global.f32 	%f270, [%rd55];
	add.f32 	%f271, %f269, %f270;
	st.global.f32 	[%rd55], %f271;
	add.s32 	%r435, %r484, 2;
	div.s32 	%r436, %r435, %r9;
	mul.lo.s32 	%r437, %r436, %r9;
	ld.shared.f32 	%f272, [%r483+4];
	add.s32 	%r438, %r436, %r6;
	mul.lo.s32 	%r439, %r438, %r120;
	sub.s32 	%r440, %r439, %r437;
	add.s32 	%r441, %r418, %r440;
	add.s32 	%r442, %r441, 2;
	mul.wide.s32 	%rd56, %r442, 4;
	add.s64 	%rd57, %rd3, %rd56;
	ld.global.f32 	%f273, [%rd57];
	add.f32 	%f274, %f272, %f273;
	st.global.f32 	[%rd57], %f274;
	add.s32 	%r118, %r484, 4;
	add.s32 	%r483, %r483, 16;
	add.s32 	%r443, %r484, 3;
	setp.ne.s32 	%p112, %r443, %r103;
	mov.u32 	%r484, %r118;
	@%p112 bra 	$L__BB0_99;
$L__BB0_100:
	ret;

}


// ===== COMPILED SASS (sm_100) =====

	.target	sm_100

	.elftype	@"ET_EXEC"


//--------------------- .note.nv.tkinfo           --------------------------
	.section	.note.nv.tkinfo,"",@"SHT_NOTE"
	.sectionflags	@"SHF_NOTE_NV_TKINFO"
	.tkinfo
        /*0018*/ 	.word	0x00000002
        /*0030*/ 	.string	""
        /*0030*/ 	.string	"ptxas"
        /*0030*/ 	.string	"Cuda compilation tools, release 13.0, V13.0.88"
        /*0030*/ 	.string	"Build cuda_13.0.r13.0/compiler.36424714_0"
        /*0030*/ 	.string	"-arch sm_100 -m 64 "



//--------------------- .note.nv.cuinfo           --------------------------
	.section	.note.nv.cuinfo,"",@"SHT_NOTE"
	.sectionflags	@"SHF_NOTE_NV_CUINFO"
        /*0018*/ 	.short	0x0002
        /*001a*/ 	.short	0x0064
        /*001c*/ 	.short	0x0082
	.zero		2


//--------------------- .nv.info                  --------------------------
	.section	.nv.info,"",@"SHT_CUDA_INFO"
	.align	4


	//----- nvinfo : EIATTR_REGCOUNT
	.align		4
        /*0000*/ 	.byte	0x04, 0x2f
        /*0002*/ 	.short	(.L_5 - .L_4)
	.align		4
.L_4:
        /*0004*/ 	.word	index@(_Z18tile_render_kernelPfS_S_S_PiS0_ffffS_ii)
        /*0008*/ 	.word	0x00000030


	//----- nvinfo : EIATTR_FRAME_SIZE
	.align		4
.L_5:
        /*000c*/ 	.byte	0x04, 0x11
        /*000e*/ 	.short	(.L_7 - .L_6)
	.align		4
.L_6:
        /*0010*/ 	.word	index@($__internal_4_$__cuda_sm3x_div_rn_noftz_f32_slowpath)
        /*0014*/ 	.word	0x00000018


	//----- nvinfo : EIATTR_FRAME_SIZE
	.align		4
.L_7:
        /*0018*/ 	.byte	0x04, 0x11
        /*001a*/ 	.short	(.L_9 - .L_8)
	.align		4
.L_8:
        /*001c*/ 	.word	index@($__internal_3_$__cuda_sm20_sqrt_rn_f32_slowpath)
        /*0020*/ 	.word	0x00000018


	//----- nvinfo : EIATTR_FRAME_SIZE
	.align		4
.L_9:
        /*0024*/ 	.byte	0x04, 0x11
        /*0026*/ 	.short	(.L_11 - .L_10)
	.align		4
.L_10:
        /*0028*/ 	.word	index@($__internal_2_$__cuda_sm20_rcp_rn_f32_slowpath)
        /*002c*/ 	.word	0x00000018


	//----- nvinfo : EIATTR_FRAME_SIZE
	.align		4
.L_11:
        /*0030*/ 	.byte	0x04, 0x11
        /*0032*/ 	.short	(.L_13 - .L_12)
	.align		4
.L_12:
        /*0034*/ 	.word	index@($__internal_1_$__cuda_sm20_div_u16)
        /*0038*/ 	.word	0x00000018


	//----- nvinfo : EIATTR_FRAME_SIZE
	.align		4
.L_13:
        /*003c*/ 	.byte	0x04, 0x11
        /*003e*/ 	.short	(.L_15 - .L_14)
	.align		4
.L_14:
        /*0040*/ 	.word	index@($__internal_0_$__cuda_sm20_div_rn_f64_full)
        /*0044*/ 	.word	0x00000018


	//----- nvinfo : EIATTR_FRAME_SIZE
	.align		4
.L_15:
        /*0048*/ 	.byte	0x04, 0x11
        /*004a*/ 	.short	(.L_17 - .L_16)
	.align		4
.L_16:
        /*004c*/ 	.word	index@(_Z18tile_render_kernelPfS_S_S_PiS0_ffffS_ii)
        /*0050*/ 	.word	0x00000018


	//----- nvinfo : EIATTR_MIN_STACK_SIZE
	.align		4
.L_17:
        /*0054*/ 	.byte	0x04, 0x12
        /*0056*/ 	.short	(.L_19 - .L_18)
	.align		4
.L_18:
        /*0058*/ 	.word	index@(_Z18tile_render_kernelPfS_S_S_PiS0_ffffS_ii)
        /*005c*/ 	.word	0x00000018
.L_19:


//--------------------- .nv.compat                --------------------------
	.section	.nv.compat,"",@"SHT_CUDA_COMPAT_INFO"
	.align	4
        /*0000*/ 	.byte	0x02, 0x09, 0x00, 0x00, 0x02, 0x02, 0x01, 0x00, 0x02, 0x05, 0x05, 0x00, 0x03, 0x07, 0x01, 0x01
        /*0010*/ 	.byte	0x02, 0x03, 0x00, 0x00, 0x02, 0x06, 0x01, 0x00, 0x04, 0x0b, 0x08, 0x00, 0x01, 0x00, 0x00, 0x00
        /*0020*/ 	.byte	0x00, 0x00, 0x00, 0x00


//--------------------- .nv.info._Z18tile_render_kernelPfS_S_S_PiS0_ffffS_ii --------------------------
	.section	.nv.info._Z18tile_render_kernelPfS_S_S_PiS0_ffffS_ii,"",@"SHT_CUDA_INFO"
	.sectionflags	@""
	.align	4


	//----- nvinfo : EIATTR_CUDA_API_VERSION
	.align		4
        /*0000*/ 	.byte	0x04, 0x37
        /*0002*/ 	.short	(.L_21 - .L_20)
.L_20:
        /*0004*/ 	.word	0x00000082


	//----- nvinfo : EIATTR_KPARAM_INFO
	.align		4
.L_21:
        /*0008*/ 	.byte	0x04, 0x17
        /*000a*/ 	.short	(.L_23 - .L_22)
.L_22:
        /*000c*/ 	.word	0x00000000
        /*0010*/ 	.short	0x000c
        /*0012*/ 	.short	0x004c
        /*0014*/ 	.byte	0x00, 0xf0, 0x11, 0x00


	//----- nvinfo : EIATTR_KPARAM_INFO
	.align		4
.L_23:
        /*0018*/ 	.byte	0x04, 0x17
        /*001a*/ 	.short	(.L_25 - .L_24)
.L_24:
        /*001c*/ 	.word	0x00000000
        /*0020*/ 	.short	0x000b
        /*0022*/ 	.short	0x0048
        /*0024*/ 	.byte	0x00, 0xf0, 0x11, 0x00


	//----- nvinfo : EIATTR_KPARAM_INFO
	.align		4
.L_25:
        /*0028*/ 	.byte	0x04, 0x17
        /*002a*/ 	.short	(.L_27 - .L_26)
.L_26:
        /*002c*/ 	.word	0x00000000
        /*0030*/ 	.short	0x000a
        /*0032*/ 	.short	0x0040
        /*0034*/ 	.byte	0x00, 0xf5, 0x21, 0x00


	//----- nvinfo : EIATTR_KPARAM_INFO
	.align		4
.L_27:
        /*0038*/ 	.byte	0x04, 0x17
        /*003a*/ 	.short	(.L_29 - .L_28)
.L_28:
        /*003c*/ 	.word	0x00000000
        /*0040*/ 	.short	0x0009
        /*0042*/ 	.short	0x003c
        /*0044*/ 	.byte	0x00, 0xf0, 0x11, 0x00


	//----- nvinfo : EIATTR_KPARAM_INFO
	.align		4
.L_29:
        /*0048*/ 	.byte	0x04, 0x17
        /*004a*/ 	.short	(.L_31 - .L_30)
.L_30:
        /*004c*/ 	.word	0x00000000
        /*0050*/ 	.short	0x0008
        /*0052*/ 	.short	0x0038
        /*0054*/ 	.byte	0x00, 0xf0, 0x11, 0x00


	//----- nvinfo : EIATTR_KPARAM_INFO
	.align		4
.L_31:
        /*0058*/ 	.byte	0x04, 0x17
        /*005a*/ 	.short	(.L_33 - .L_32)
.L_32:
        /*005c*/ 	.word	0x00000000
        /*0060*/ 	.short	0x0007
        /*0062*/ 	.short	0x0034
        /*0064*/ 	.byte	0x00, 0xf0, 0x11, 0x00


	//----- nvinfo : EIATTR_KPARAM_INFO
	.align		4
.L_33:
        /*0068*/ 	.byte	0x04, 0x17
        /*006a*/ 	.short	(.L_35 - .L_34)
.L_34:
        /*006c*/ 	.word	0x00000000
        /*0070*/ 	.short	0x0006
        /*0072*/ 	.short	0x0030
        /*0074*/ 	.byte	0x00, 0xf0, 0x11, 0x00


	//----- nvinfo : EIATTR_KPARAM_INFO
	.align		4
.L_35:
        /*0078*/ 	.byte	0x04, 0x17
        /*007a*/ 	.short	(.L_37 - .L_36)
.L_36:
        /*007c*/ 	.word	0x00000000
        /*0080*/ 	.short	0x0005
        /*0082*/ 	.short	0x0028
        /*0084*/ 	.byte	0x00, 0xf5, 0x21, 0x00


	//----- nvinfo : EIATTR_KPARAM_INFO
	.align		4
.L_37:
        /*0088*/ 	.byte	0x04, 0x17
        /*008a*/ 	.short	(.L_39 - .L_38)
.L_38:
        /*008c*/ 	.word	0x00000000
        /*0090*/ 	.short	0x0004
        /*0092*/ 	.short	0x0020
        /*0094*/ 	.byte	0x00, 0xf5, 0x21, 0x00


	//----- nvinfo : EIATTR_KPARAM_INFO
	.align		4
.L_39:
        /*0098*/ 	.byte	0x04, 0x17
        /*009a*/ 	.short	(.L_41 - .L_40)
.L_40:
        /*009c*/ 	.word	0x00000000
        /*00a0*/ 	.short	0x0003
        /*00a2*/ 	.short	0x0018
        /*00a4*/ 	.byte	0x00, 0xf5, 0x21, 0x00


	//----- nvinfo : EIATTR_KPARAM_INFO
	.align		4
.L_41:
        /*00a8*/ 	.byte	0x04, 0x17
        /*00aa*/ 	.short	(.L_43 - .L_42)
.L_42:
        /*00ac*/ 	.word	0x00000000
        /*00b0*/ 	.short	0x0002
        /*00b2*/ 	.short	0x0010
        /*00b4*/ 	.byte	0x00, 0xf5, 0x21, 0x00


	//----- nvinfo : EIATTR_KPARAM_INFO
	.align		4
.L_43:
        /*00b8*/ 	.byte	0x04, 0x17
        /*00ba*/ 	.short	(.L_45 - .L_44)
.L_44:
        /*00bc*/ 	.word	0x00000000
        /*00c0*/ 	.short	0x0001
        /*00c2*/ 	.short	0x0008
        /*00c4*/ 	.byte	0x00, 0xf5, 0x21, 0x00


	//----- nvinfo : EIATTR_KPARAM_INFO
	.align		4
.L_45:
        /*00c8*/ 	.byte	0x04, 0x17
        /*00ca*/ 	.short	(.L_47 - .L_46)
.L_46:
        /*00cc*/ 	.word	0x00000000
        /*00d0*/ 	.short	0x0000
        /*00d2*/ 	.short	0x0000
        /*00d4*/ 	.byte	0x00, 0xf5, 0x21, 0x00


	//----- nvinfo : EIATTR_SPARSE_MMA_MASK
	.align		4
.L_47:
        /*00d8*/ 	.byte	0x03, 0x50
        /*00da*/ 	.short	0x0000


	//----- nvinfo : EIATTR_MAXREG_COUNT
	.align		4
        /*00dc*/ 	.byte	0x03, 0x1b
        /*00de*/ 	.short	0x00ff


	//----- nvinfo : EIATTR_NUM_BARRIERS
	.align		4
        /*00e0*/ 	.byte	0x02, 0x4c
        /*00e2*/ 	.byte	0x01
	.zero		1


	//----- nvinfo : EIATTR_EXTERNS
	.align		4
        /*00e4*/ 	.byte	0x04, 0x0f
        /*00e6*/ 	.short	(.L_49 - .L_48)


	//   ....[0]....
	.align		4
.L_48:
        /*00e8*/ 	.word	index@(vprintf)


	//----- nvinfo : EIATTR_MERCURY_ISA_VERSION
	.align		4
.L_49:
        /*00ec*/ 	.byte	0x03, 0x5f
        /*00ee*/ 	.short	0x0101


	//----- nvinfo : EIATTR_VRC_CTA_INIT_COUNT
	.align		4
        /*00f0*/ 	.byte	0x02, 0x4a
	.zero		1
	.zero		1


	//----- nvinfo : EIATTR_SYSCALL_OFFSETS
	.align		4
        /*00f4*/ 	.byte	0x04, 0x46
        /*00f6*/ 	.short	(.L_51 - .L_50)


	//   ....[0]....
.L_50:
        /*00f8*/ 	.word	0x00000db0


	//   ....[1]....
        /*00fc*/ 	.word	0x00000e50


	//   ....[2]....
        /*0100*/ 	.word	0x00003f90


	//   ....[3]....
        /*0104*/ 	.word	0x00004050


	//----- nvinfo : EIATTR_EXIT_INSTR_OFFSETS
	.align		4
.L_51:
        /*0108*/ 	.byte	0x04, 0x1c
        /*010a*/ 	.short	(.L_53 - .L_52)


	//   ....[0]....
.L_52:
        /*010c*/ 	.word	0x00004f70


	//   ....[1]....
        /*0110*/ 	.word	0x00005310


	//   ....[2]....
        /*0114*/ 	.word	0x00005b20


	//----- nvinfo : EIATTR_CRS_STACK_SIZE
	.align		4
.L_53:
        /*0118*/ 	.byte	0x04, 0x1e
        /*011a*/ 	.short	(.L_55 - .L_54)
.L_54:
        /*011c*/ 	.word	0x00000000


	//----- nvinfo : EIATTR_CBANK_PARAM_SIZE
	.align		4
.L_55:
        /*0120*/ 	.byte	0x03, 0x19
        /*0122*/ 	.short	0x0050


	//----- nvinfo : EIATTR_PARAM_CBANK
	.align		4
        /*0124*/ 	.byte	0x04, 0x0a
        /*0126*/ 	.short	(.L_57 - .L_56)
	.align		4
.L_56:
        /*0128*/ 	.word	index@(.nv.constant0._Z18tile_render_kernelPfS_S_S_PiS0_ffffS_ii)
        /*012c*/ 	.short	0x0380
        /*012e*/ 	.short	0x0050


	//----- nvinfo : EIATTR_SW_WAR
	.align		4
.L_57:
        /*0130*/ 	.byte	0x04, 0x36
        /*0132*/ 	.short	(.L_59 - .L_58)
.L_58:
        /*0134*/ 	.word	0x00000008
.L_59:


//--------------------- .nv.callgraph             --------------------------
	.section	.nv.callgraph,"",@"SHT_CUDA_CALLGRAPH"
	.align	4
	.sectionentsize	8
	.align		4
        /*0000*/ 	.word	0x00000000
	.align		4
        /*0004*/ 	.word	0xffffffff
	.align		4
        /*0008*/ 	.word	index@(_Z18tile_render_kernelPfS_S_S_PiS0_ffffS_ii)
	.align		4
        /*000c*/ 	.word	index@(vprintf)
	.align		4
        /*0010*/ 	.word	0x00000000
	.align		4
        /*0014*/ 	.word	0xfffffffe
	.align		4
        /*0018*/ 	.word	0x00000000
	.align		4
        /*001c*/ 	.word	0xfffffffd
	.align		4
        /*0020*/ 	.word	0x00000000
	.align		4
        /*0024*/ 	.word	0xfffffffc


//--------------------- .nv.constant4             --------------------------
	.section	.nv.constant4,"a",@progbits
	.align	8
	.align		8
.nv.constant4:
        /*0000*/ 	.dword	vprintf
	.align		8
        /*0008*/ 	.dword	$str
	.align		8
        /*0010*/ 	.dword	$str$1
	.align		8
        /*0018*/ 	.dword	$str$2
	.align		8
        /*0020*/ 	.dword	$str$3


//--------------------- .text._Z18tile_render_kernelPfS_S_S_PiS0_ffffS_ii --------------------------
	.section	.text._Z18tile_render_kernelPfS_S_S_PiS0_ffffS_ii,"ax",@progbits
	.align	128
        .global         _Z18tile_render_kernelPfS_S_S_PiS0_ffffS_ii
        .type           _Z18tile_render_kernelPfS_S_S_PiS0_ffffS_ii,@function
        .size           _Z18tile_render_kernelPfS_S_S_PiS0_ffffS_ii,(.L_x_141 - _Z18tile_render_kernelPfS_S_S_PiS0_ffffS_ii)
        .other          _Z18tile_render_kernelPfS_S_S_PiS0_ffffS_ii,@"STO_CUDA_ENTRY STV_DEFAULT"
_Z18tile_render_kernelPfS_S_S_PiS0_ffffS_ii:
.text._Z18tile_render_kernelPfS_S_S_PiS0_ffffS_ii:
[----:B------:R-:W0:Y:S01]  /*0000*/  LDC R1, c[0x0][0x37c] ;  /* 0x0000df00ff017b82 */ /* 0x000e220000000800 */
[----:B------:R-:W1:Y:S07]  /*0010*/  LDCU UR4, c[0x0][0x3c8] ;  /* 0x00007900ff0477ac */ /* 0x000e6e0008000800 */
[----:B------:R-:W2:Y:S01]  /*0020*/  LDC.64 R6, c[0x0][0x3b0] ;  /* 0x0000ec00ff067b82 */ /* 0x000ea20000000a00 */
[----:B0-----:R-:W-:Y:S01]  /*0030*/  VIADD R1, R1, 0xffffffe8 ;  /* 0xffffffe801017836 */ /* 0x001fe20000000000 */
[----:B------:R-:W0:Y:S01]  /*0040*/  LDCU UR38, c[0x0][0x2f8] ;  /* 0x00005f00ff2677ac */ /* 0x000e220008000800 */
[----:B------:R-:W3:Y:S01]  /*0050*/  LDCU UR39, c[0x0][0x2fc] ;  /* 0x00005f80ff2777ac */ /* 0x000ee20008000800 */
[----:B------:R-:W4:Y:S01]  /*0060*/  LDCU UR41, c[0x0][0x360] ;  /* 0x00006c00ff2977ac */ /* 0x000f220008000800 */
[----:B-1----:R-:W-:-:S02]  /*0070*/  I2FP.F32.S32 R5, UR4 ;  /* 0x0000000400057c45 */ /* 0x002fc40008201400 */
[----:B------:R-:W-:Y:S02]  /*0080*/  R2UR UR4, R1 ;  /* 0x00000000010472ca */ /* 0x000fe400000e0000 */
[----:B------:R-:W1:Y:S01]  /*0090*/  MUFU.RCP R2, R5 ;  /* 0x0000000500027308 */ /* 0x000e620000001000 */
[----:B--2---:R-:W-:-:S07]  /*00a0*/  FADD R0, R7, -R6 ;  /* 0x8000000607007221 */ /* 0x004fce0000000000 */
[----:B------:R-:W2:Y:S03]  /*00b0*/  FCHK P0, R0, R5 ;  /* 0x0000000500007302 */ /* 0x000ea60000000000 */
[----:B0-----:R-:W-:-:S04]  /*00c0*/  UIADD3 UR38, UP0, UPT, UR4, UR38, URZ ;  /* 0x0000002604267290 */ /* 0x001fc8000ff1e0ff */
[----:B---3--:R-:W-:Y:S01]  /*00d0*/  UIADD3.X UR39, UPT, UPT, URZ, UR39, URZ, UP0, !UPT ;  /* 0x00000027ff277290 */ /* 0x008fe200087fe4ff */
[----:B-1----:R-:W-:-:S04]  /*00e0*/  FFMA R3, -R5, R2, 1 ;  /* 0x3f80000005037423 */ /* 0x002fc80000000102 */
[----:B------:R-:W-:-:S04]  /*00f0*/  FFMA R3, R2, R3, R2 ;  /* 0x0000000302037223 */ /* 0x000fc80000000002 */
[----:B------:R-:W-:-:S04]  /*0100*/  FFMA R2, R0, R3, RZ ;  /* 0x0000000300027223 */ /* 0x000fc800000000ff */
[----:B------:R-:W-:-:S04]  /*0110*/  FFMA R29, -R5, R2, R0 ;  /* 0x00000002051d7223 */ /* 0x000fc80000000100 */
[----:B------:R-:W-:Y:S01]  /*0120*/  FFMA R29, R3, R29, R2 ;  /* 0x0000001d031d7223 */ /* 0x000fe20000000002 */
[----:B--2-4-:R-:W-:Y:S06]  /*0130*/  @!P0 BRA `(.L_x_0) ;  /* 0x00000000000c8947 */ /* 0x014fec0003800000 */
[----:B------:R-:W-:-:S07]  /*0140*/  MOV R4, 0x160 ;  /* 0x0000016000047802 */ /* 0x000fce0000000f00 */
[----:B------:R-:W-:Y:S05]  /*0150*/  CALL.REL.NOINC `($__internal_4_$__cuda_sm3x_div_rn_noftz_f32_slowpath) ;  /* 0x0000006400687944 */ /* 0x000fea0003c00000 */
[----:B------:R-:W-:-:S07]  /*0160*/  IMAD.MOV.U32 R29, RZ, RZ, R0 ;  /* 0x000000ffff1d7224 */ /* 0x000fce00078e0000 */
.L_x_0:
[----:B------:R-:W0:Y:S01]  /*0170*/  LDCU UR4, c[0x0][0x3cc] ;  /* 0x00007980ff0477ac */ /* 0x000e220008000800 */
[----:B------:R-:W1:Y:S01]  /*0180*/  LDC.64 R6, c[0x0][0x3b8] ;  /* 0x0000ee00ff067b82 */ /* 0x000e620000000a00 */
[----:B0-----:R-:W-:-:S04]  /*0190*/  I2FP.F32.S32 R5, UR4 ;  /* 0x0000000400057c45 */ /* 0x001fc80008201400 */
[----:B------:R-:W0:Y:S01]  /*01a0*/  MUFU.RCP R2, R5 ;  /* 0x0000000500027308 */ /* 0x000e220000001000 */
[----:B-1----:R-:W-:-:S07]  /*01b0*/  FADD R0, R7, -R6 ;  /* 0x8000000607007221 */ /* 0x002fce0000000000 */
[----:B------:R-:W1:Y:S01]  /*01c0*/  FCHK P0, R0, R5 ;  /* 0x0000000500007302 */ /* 0x000e620000000000 */
[----:B0-----:R-:W-:-:S04]  /*01d0*/  FFMA R3, -R5, R2, 1 ;  /* 0x3f80000005037423 */ /* 0x001fc80000000102 */
[----:B------:R-:W-:-:S04]  /*01e0*/  FFMA R3, R2, R3, R2 ;  /* 0x0000000302037223 */ /* 0x000fc80000000002 */
[----:B------:R-:W-:-:S04]  /*01f0*/  FFMA R28, R0, R3, RZ ;  /* 0x00000003001c7223 */ /* 0x000fc800000000ff */
[----:B------:R-:W-:-:S04]  /*0200*/  FFMA R2, -R5, R28, R0 ;  /* 0x0000001c05027223 */ /* 0x000fc80000000100 */
[----:B------:R-:W-:Y:S01]  /*0210*/  FFMA R28, R3, R2, R28 ;  /* 0x00000002031c7223 */ /* 0x000fe2000000001c */
[----:B-1----:R-:W-:Y:S06]  /*0220*/  @!P0 BRA `(.L_x_1) ;  /* 0x00000000000c8947 */ /* 0x002fec0003800000 */
[----:B------:R-:W-:-:S07]  /*0230*/  MOV R4, 0x250 ;  /* 0x0000025000047802 */ /* 0x000fce0000000f00 */
[----:B------:R-:W-:Y:S05]  /*0240*/  CALL.REL.NOINC `($__internal_4_$__cuda_sm3x_div_rn_noftz_f32_slowpath) ;  /* 0x00000064002c7944 */ /* 0x000fea0003c00000 */
[----:B------:R-:W-:-:S07]  /*0250*/  MOV R28, R0 ;  /* 0x00000000001c7202 */ /* 0x000fce0000000f00 */
.L_x_1:
[----:B------:R-:W0:Y:S01]  /*0260*/  S2R R17, SR_CTAID.X ;  /* 0x0000000000117919 */ /* 0x000e220000002500 */
[----:B------:R-:W1:Y:S01]  /*0270*/  LDC R0, c[0x0][0x370] ;  /* 0x0000dc00ff007b82 */ /* 0x000e620000000800 */
[----:B------:R-:W2:Y:S01]  /*0280*/  LDCU UR43, c[0x0][0x374] ;  /* 0x00006e80ff2b77ac */ /* 0x000ea20008000800 */
[----:B------:R-:W-:Y:S01]  /*0290*/  IMAD.MOV.U32 R27, RZ, RZ, RZ ;  /* 0x000000ffff1b7224 */ /* 0x000fe200078e00ff */
[----:B------:R-:W3:Y:S01]  /*02a0*/  S2R R18, SR_TID.X ;  /* 0x0000000000127919 */ /* 0x000ee20000002100 */
[----:B------:R-:W4:Y:S04]  /*02b0*/  LDCU.64 UR6, c[0x0][0x3c8] ;  /* 0x00007900ff0677ac */ /* 0x000f280008000a00 */
[----:B------:R-:W5:Y:S01]  /*02c0*/  S2UR UR42, SR_CTAID.Y ;  /* 0x00000000002a79c3 */ /* 0x000f620000002600 */
[----:B------:R-:W-:Y:S01]  /*02d0*/  UMOV UR40, 0x64 ;  /* 0x0000006400287882 */ /* 0x000fe20000000000 */
[----:B------:R-:W4:Y:S01]  /*02e0*/  LDCU UR5, c[0x0][0x3b0] ;  /* 0x00007600ff0577ac */ /* 0x000f220008000800 */
[----:B------:R-:W3:Y:S01]  /*02f0*/  LDCU UR8, c[0x0][0x3b8] ;  /* 0x00007700ff0877ac */ /* 0x000ee20008000800 */
[----:B------:R-:W0:Y:S01]  /*0300*/  LDCU.64 UR36, c[0x0][0x358] ;  /* 0x00006b00ff2477ac */ /* 0x000e220008000a00 */
[----:B--2---:R-:W-:Y:S01]  /*0310*/  UIADD3 UR4, UPT, UPT, UR43, -0x1, URZ ;  /* 0xffffffff2b047890 */ /* 0x004fe2000fffe0ff */
[----:B-1----:R-:W-:-:S02]  /*0320*/  VIADD R0, R0, 0xffffffff ;  /* 0xffffffff00007836 */ /* 0x002fc40000000000 */
[----:B0-----:R-:W-:-:S03]  /*0330*/  IMAD R2, R17, 0x64, RZ ;  /* 0x0000006411027824 */ /* 0x001fc600078e02ff */
[----:B------:R-:W-:Y:S01]  /*0340*/  ISETP.GE.U32.AND P0, PT, R17, R0, PT ;  /* 0x000000001100720c */ /* 0x000fe20003f06070 */
[----:B-----5:R-:W-:Y:S01]  /*0350*/  UISETP.GE.U32.AND UP1, UPT, UR42, UR4, UPT ;  /* 0x000000042a00728c */ /* 0x020fe2000bf26070 */
[----:B------:R-:W-:Y:S01]  /*0360*/  VIADD R0, R2, 0x63 ;  /* 0x0000006302007836 */ /* 0x000fe20000000000 */
[----:B------:R-:W-:Y:S01]  /*0370*/  UIMAD UR40, UR42, UR40, 0x63 ;  /* 0x000000632a2874a4 */ /* 0x000fe2000f8e0228 */
[----:B------:R-:W-:-:S03]  /*0380*/  I2FP.F32.S32 R22, R2 ;  /* 0x0000000200167245 */ /* 0x000fc60000201400 */
[----:B------:R-:W-:Y:S02]  /*0390*/  R2UR UR44, R0 ;  /* 0x00000000002c72ca */ /* 0x000fe400000e0000 */
[----:B----4-:R-:W-:-:S03]  /*03a0*/  FFMA R22, R22, R29, UR5 ;  /* 0x0000000516167e23 */ /* 0x010fc6000800001d */
[----:B------:R-:W-:Y:S01]  /*03b0*/  @UP1 UIADD3 UR40, UPT, UPT, UR7, -0x1, URZ ;  /* 0xffffffff07281890 */ /* 0x000fe2000fffe0ff */
[----:B------:R-:W-:Y:S01]  /*03c0*/  VOTEU.ANY UP0, P0 ;  /* 0x0000000000ff7886 */ /* 0x000fe20000000100 */
[----:B------:R-:W-:Y:S02]  /*03d0*/  ISETP.NE.AND P0, PT, R17, RZ, PT ;  /* 0x000000ff1100720c */ /* 0x000fe40003f05270 */
[----:B------:R-:W-:Y:S02]  /*03e0*/  UIADD3 UR4, UPT, UPT, UR40, 0x1, URZ ;  /* 0x0000000128047890 */ /* 0x000fe4000fffe0ff */
[----:B------:R-:W-:Y:S02]  /*03f0*/  UIMAD UR40, UR42, -0x64, UR40 ;  /* 0xffffff9c2a2878a4 */ /* 0x000fe4000f8e0228 */
[----:B------:R-:W-:Y:S02]  /*0400*/  @UP0 UIADD3 UR44, UPT, UPT, UR6, -0x1, URZ ;  /* 0xffffffff062c0890 */ /* 0x000fe4000fffe0ff */
[----:B------:R-:W-:-:S04]  /*0410*/  I2FP.F32.S32 R23, UR4 ;  /* 0x0000000400177c45 */ /* 0x000fc80008201400 */
[----:B------:R-:W-:Y:S01]  /*0420*/  MOV R0, UR44 ;  /* 0x0000002c00007c02 */ /* 0x000fe20008000f00 */
[----:B---3--:R-:W-:Y:S01]  /*0430*/  FFMA R23, R23, R28, UR8 ;  /* 0x0000000817177e23 */ /* 0x008fe2000800001c */
[----:B------:R-:W-:-:S03]  /*0440*/  IADD3 R26, PT, PT, -R2, UR44, RZ ;  /* 0x0000002c021a7c10 */ /* 0x000fc6000fffe1ff */
[----:B------:R-:W-:-:S05]  /*0450*/  VIADD R0, R0, 0x1 ;  /* 0x0000000100007836 */ /* 0x000fca0000000000 */
[----:B------:R-:W-:-:S05]  /*0460*/  I2FP.F32.S32 R0, R0 ;  /* 0x0000000000007245 */ /* 0x000fca0000201400 */
[----:B------:R-:W-:Y:S01]  /*0470*/  FFMA R0, R0, R29, UR5 ;  /* 0x0000000500007e23 */ /* 0x000fe2000800001d */
[----:B------:R-:W-:Y:S06]  /*0480*/  @!P0 BRA `(.L_x_2) ;  /* 0x0000000400488947 */ /* 0x000fec0003800000 */
[C---:B------:R-:W-:Y:S01]  /*0490*/  ISETP.GE.U32.AND P0, PT, R17.reuse, 0x10, PT ;  /* 0x000000101100780c */ /* 0x040fe20003f06070 */
[----:B------:R-:W-:Y:S01]  /*04a0*/  HFMA2 R27, -RZ, RZ, 0, 0 ;  /* 0x00000000ff1b7431 */ /* 0x000fe200000001ff */
[----:B------:R-:W-:Y:S01]  /*04b0*/  LOP3.LUT R31, R17, 0xf, RZ, 0xc0, !PT ;  /* 0x0000000f111f7812 */ /* 0x000fe200078ec0ff */
[----:B------:R-:W-:-:S03]  /*04c0*/  IMAD.MOV.U32 R3, RZ, RZ, RZ ;  /* 0x000000ffff037224 */ /* 0x000fc600078e00ff */
[----:B------:R-:W-:-:S07]  /*04d0*/  ISETP.NE.AND P1, PT, R31, RZ, PT ;  /* 0x000000ff1f00720c */ /* 0x000fce0003f25270 */
[----:B------:R-:W-:Y:S06]  /*04e0*/  @!P0 BRA `(.L_x_3) ;  /* 0x0000000000808947 */ /* 0x000fec0003800000 */
[----:B------:R-:W-:Y:S01]  /*04f0*/  LOP3.LUT R3, R17, 0x7ffffff0, RZ, 0xc0, !PT ;  /* 0x7ffffff011037812 */ /* 0x000fe200078ec0ff */
[----:B------:R-:W-:Y:S01]  /*0500*/  IMAD.MOV.U32 R27, RZ, RZ, RZ ;  /* 0x000000ffff1b7224 */ /* 0x000fe200078e00ff */
[----:B------:R-:W-:-:S07]  /*0510*/  MOV R6, RZ ;  /* 0x000000ff00067202 */ /* 0x000fce0000000f00 */
.L_x_4:
[----:B------:R-:W0:Y:S02]  /*0520*/  LDC.64 R4, c[0x0][0x3a8] ;  /* 0x0000ea00ff047b82 */ /* 0x000e240000000a00 */
[----:B0-----:R-:W-:-:S05]  /*0530*/  IMAD.WIDE.U32 R4, R6, 0x4, R4 ;  /* 0x0000000406047825 */ /* 0x001fca00078e0004 */
[----:B------:R-:W2:Y:S04]  /*0540*/  LDG.E R8, desc[UR36][R4.64] ;  /* 0x0000002404087981 */ /* 0x000ea8000c1e1900 */
[----:B------:R-:W2:Y:S04]  /*0550*/  LDG.E R7, desc[UR36][R4.64+0x4] ;  /* 0x0000042404077981 */ /* 0x000ea8000c1e1900 */
[----:B------:R-:W3:Y:S04]  /*0560*/  LDG.E R10, desc[UR36][R4.64+0x8] ;  /* 0x00000824040a7981 */ /* 0x000ee8000c1e1900 */
[----:B------:R-:W3:Y:S04]  /*0570*/  LDG.E R9, desc[UR36][R4.64+0xc] ;  /* 0x00000c2404097981 */ /* 0x000ee8000c1e1900 */
[----:B------:R-:W4:Y:S04]  /*0580*/  LDG.E R12, desc[UR36][R4.64+0x10] ;  /* 0x00001024040c7981 */ /* 0x000f28000c1e1900 */
[----:B------:R-:W4:Y:S04]  /*0590*/  LDG.E R11, desc[UR36][R4.64+0x14] ;  /* 0x00001424040b7981 */ /* 0x000f28000c1e1900 */
[----:B------:R-:W5:Y:S04]  /*05a0*/  LDG.E R14, desc[UR36][R4.64+0x18] ;  /* 0x00001824040e7981 */ /* 0x000f68000c1e1900 */
        /* <DEDUP_REMOVED lines=8> */
[----:B------:R-:W5:Y:S01]  /*0630*/  LDG.E R25, desc[UR36][R4.64+0x3c] ;  /* 0x00003c2404197981 */ /* 0x000f62000c1e1900 */
[----:B------:R-:W-:-:S05]  /*0640*/  VIADD R6, R6, 0x10 ;  /* 0x0000001006067836 */ /* 0x000fca0000000000 */
[----:B------:R-:W-:Y:S02]  /*0650*/  ISETP.NE.AND P0, PT, R6, R3, PT ;  /* 0x000000030600720c */ /* 0x000fe40003f05270 */
[----:B--2---:R-:W-:-:S04]  /*0660*/  IADD3 R7, PT, PT, R7, R8, R27 ;  /* 0x0000000807077210 */ /* 0x004fc80007ffe01b */
[----:B---3--:R-:W-:-:S04]  /*0670*/  IADD3 R7, PT, PT, R9, R10, R7 ;  /* 0x0000000a09077210 */ /* 0x008fc80007ffe007 */
[----:B----4-:R-:W-:-:S04]  /*0680*/  IADD3 R7, PT, PT, R11, R12, R7 ;  /* 0x0000000c0b077210 */ /* 0x010fc80007ffe007 */
[----:B-----5:R-:W-:-:S04]  /*0690*/  IADD3 R7, PT, PT, R13, R14, R7 ;  /* 0x0000000e0d077210 */ /* 0x020fc80007ffe007 */
[----:B------:R-:W-:-:S04]  /*06a0*/  IADD3 R7, PT, PT, R15, R16, R7 ;  /* 0x000000100f077210 */ /* 0x000fc80007ffe007 */
[----:B------:R-:W-:-:S04]  /*06b0*/  IADD3 R7, PT, PT, R19, R20, R7 ;  /* 0x0000001413077210 */ /* 0x000fc80007ffe007 */
[----:B------:R-:W-:-:S04]  /*06c0*/  IADD3 R7, PT, PT, R21, R24, R7 ;  /* 0x0000001815077210 */ /* 0x000fc80007ffe007 */
[----:B------:R-:W-:Y:S01]  /*06d0*/  IADD3 R27, PT, PT, R25, R30, R7 ;  /* 0x0000001e191b7210 */ /* 0x000fe20007ffe007 */
[----:B------:R-:W-:Y:S06]  /*06e0*/  @P0 BRA `(.L_x_4) ;  /* 0xfffffffc008c0947 */ /* 0x000fec000383ffff */
.L_x_3:
[----:B------:R-:W-:Y:S05]  /*06f0*/  @!P1 BRA `(.L_x_2) ;  /* 0x0000000000ac9947 */ /* 0x000fea0003800000 */
[----:B------:R-:W-:Y:S02]  /*0700*/  ISETP.GE.U32.AND P0, PT, R31, 0x8, PT ;  /* 0x000000081f00780c */ /* 0x000fe40003f06070 */
[----:B------:R-:W-:-:S04]  /*0710*/  LOP3.LUT R14, R17, 0x7, RZ, 0xc0, !PT ;  /* 0x00000007110e7812 */ /* 0x000fc800078ec0ff */
[----:B------:R-:W-:-:S07]  /*0720*/  ISETP.NE.AND P1, PT, R14, RZ, PT ;  /* 0x000000ff0e00720c */ /* 0x000fce0003f25270 */
[----:B------:R-:W-:Y:S06]  /*0730*/  @!P0 BRA `(.L_x_5) ;  /* 0x00000000003c8947 */ /* 0x000fec0003800000 */
        /* <DEDUP_REMOVED lines=9> */
[----:B------:R-:W5:Y:S01]  /*07d0*/  LDG.E R12, desc[UR36][R4.64+0x1c] ;  /* 0x00001c24040c7981 */ /* 0x000f62000c1e1900 */
[----:B------:R-:W-:Y:S01]  /*07e0*/  VIADD R3, R3, 0x8 ;  /* 0x0000000803037836 */ /* 0x000fe20000000000 */
[----:B--2---:R-:W-:-:S04]  /*07f0*/  IADD3 R6, PT, PT, R7, R6, R27 ;  /* 0x0000000607067210 */ /* 0x004fc80007ffe01b */
[----:B---3--:R-:W-:-:S04]  /*0800*/  IADD3 R6, PT, PT, R8, R9, R6 ;  /* 0x0000000908067210 */ /* 0x008fc80007ffe006 */
[----:B----4-:R-:W-:-:S04]  /*0810*/  IADD3 R6, PT, PT, R10, R11, R6 ;  /* 0x0000000b0a067210 */ /* 0x010fc80007ffe006 */
[----:B-----5:R-:W-:-:S07]  /*0820*/  IADD3 R27, PT, PT, R12, R13, R6 ;  /* 0x0000000d0c1b7210 */ /* 0x020fce0007ffe006 */
.L_x_5:
        /* <DEDUP_REMOVED lines=10> */
[----:B------:R-:W3:Y:S01]  /*08d0*/  LDG.E R8, desc[UR36][R4.64+0xc] ;  /* 0x00000c2404087981 */ /* 0x000ee2000c1e1900 */
[----:B------:R-:W-:-:S02]  /*08e0*/  IADD3 R3, PT, PT, R3, 0x4, RZ ;  /* 0x0000000403037810 */ /* 0x000fc40007ffe0ff */
[----:B--2---:R-:W-:-:S04]  /*08f0*/  IADD3 R6, PT, PT, R7, R6, R27 ;  /* 0x0000000607067210 */ /* 0x004fc80007ffe01b */
[----:B---3--:R-:W-:-:S07]  /*0900*/  IADD3 R27, PT, PT, R8, R9, R6 ;  /* 0x00000009081b7210 */ /* 0x008fce0007ffe006 */
.L_x_6:
[----:B------:R-:W-:Y:S05]  /*0910*/  @!P1 BRA `(.L_x_2) ;  /* 0x0000000000249947 */ /* 0x000fea0003800000 */
[----:B------:R-:W0:Y:S01]  /*0920*/  LDC.64 R6, c[0x0][0x3a8] ;  /* 0x0000ea00ff067b82 */ /* 0x000e220000000a00 */
[----:B------:R-:W-:-:S05]  /*0930*/  UMOV UR4, URZ ;  /* 0x000000ff00047c82 */ /* 0x000fca0008000000 */
.L_x_7:
[----:B0-----:R-:W-:-:S06]  /*0940*/  IMAD.WIDE.U32 R4, R3, 0x4, R6 ;  /* 0x0000000403047825 */ /* 0x001fcc00078e0006 */
[----:B------:R-:W2:Y:S01]  /*0950*/  LDG.E R4, desc[UR36][R4.64] ;  /* 0x0000002404047981 */ /* 0x000ea2000c1e1900 */
[----:B------:R-:W-:Y:S01]  /*0960*/  UIADD3 UR4, UPT, UPT, UR4, 0x1, URZ ;  /* 0x0000000104047890 */ /* 0x000fe2000fffe0ff */
[----:B------:R-:W-:-:S05]  /*0970*/  VIADD R3, R3, 0x1 ;  /* 0x0000000103037836 */ /* 0x000fca0000000000 */
[----:B------:R-:W-:Y:S01]  /*0980*/  ISETP.NE.AND P0, PT, R10, UR4, PT ;  /* 0x000000040a007c0c */ /* 0x000fe2000bf05270 */
[----:B--2---:R-:W-:-:S12]  /*0990*/  IMAD.IADD R27, R4, 0x1, R27 ;  /* 0x00000001041b7824 */ /* 0x004fd800078e021b */
[----:B------:R-:W-:Y:S05]  /*09a0*/  @P0 BRA `(.L_x_7) ;  /* 0xfffffffc00e40947 */ /* 0x000fea000383ffff */
.L_x_2:
[----:B------:R-:W-:Y:S01]  /*09b0*/  IADD3 R3, PT, PT, R18, UR41, RZ ;  /* 0x0000002912037c10 */ /* 0x000fe2000fffe0ff */
[----:B------:R-:W-:Y:S01]  /*09c0*/  ULOP3.LUT UR4, UR41, 0xffff, URZ, 0xc0, !UPT ;  /* 0x0000ffff29047892 */ /* 0x000fe2000f8ec0ff */
[----:B------:R-:W-:-:S03]  /*09d0*/  MOV R8, 0xa30 ;  /* 0x00000a3000087802 */ /* 0x000fc60000000f00 */
[----:B------:R-:W-:-:S05]  /*09e0*/  IMAD.MOV R3, RZ, RZ, -R3 ;  /* 0x000000ffff037224 */ /* 0x000fca00078e0a03 */
[----:B------:R-:W-:-:S05]  /*09f0*/  PRMT R3, R3, 0x7710, RZ ;  /* 0x0000771003037816 */ /* 0x000fca00000000ff */
[----:B------:R-:W-:-:S05]  /*0a00*/  VIADD R3, R3, 0x270f ;  /* 0x0000270f03037836 */ /* 0x000fca0000000000 */
[----:B------:R-:W-:-:S07]  /*0a10*/  LOP3.LUT R3, R3, 0xffff, RZ, 0xc0, !PT ;  /* 0x0000ffff03037812 */ /* 0x000fce00078ec0ff */
[----:B------:R-:W-:Y:S05]  /*0a20*/  CALL.REL.NOINC `($__internal_1_$__cuda_sm20_div_u16) ;  /* 0x0000005400bc7944 */ /* 0x000fea0003c00000 */
[----:B------:R-:W-:Y:S01]  /*0a30*/  LOP3.LUT R8, R7, 0x3, RZ, 0xc0, !PT ;  /* 0x0000000307087812 */ /* 0x000fe200078ec0ff */
[----:B------:R-:W-:Y:S01]  /*0a40*/  BSSY.RECONVERGENT B0, `(.L_x_8) ;  /* 0x0000010000007945 */ /* 0x000fe20003800200 */
[----:B------:R-:W-:Y:S02]  /*0a50*/  MOV R3, R18 ;  /* 0x0000001200037202 */ /* 0x000fe40000000f00 */
[----:B------:R-:W-:-:S13]  /*0a60*/  ISETP.NE.AND P0, PT, R8, 0x2, PT ;  /* 0x000000020800780c */ /* 0x000fda0003f05270 */
[----:B------:R-:W-:Y:S05]  /*0a70*/  @!P0 BRA `(.L_x_9) ;  /* 0x0000000000308947 */ /* 0x000fea0003800000 */
[----:B------:R-:W0:Y:S01]  /*0a80*/  S2R R7, SR_CgaCtaId ;  /* 0x0000000000077919 */ /* 0x000e220000008800 */
[----:B------:R-:W-:Y:S01]  /*0a90*/  MOV R4, 0x400 ;  /* 0x0000040000047802 */ /* 0x000fe20000000f00 */
[----:B------:R-:W-:Y:S02]  /*0aa0*/  IMAD.MOV.U32 R5, RZ, RZ, RZ ;  /* 0x000000ffff057224 */ /* 0x000fe400078e00ff */
[----:B------:R-:W-:Y:S01]  /*0ab0*/  IMAD.MOV.U32 R3, RZ, RZ, R18 ;  /* 0x000000ffff037224 */ /* 0x000fe200078e0012 */
[----:B0-----:R-:W-:-:S07]  /*0ac0*/  LEA R4, R7, R4, 0x18 ;  /* 0x0000000407047211 */ /* 0x001fce00078ec0ff */
.L_x_10:
[----:B------:R-:W-:Y:S01]  /*0ad0*/  LEA R6, R3, R4, 0x2 ;  /* 0x0000000403067211 */ /* 0x000fe200078e10ff */
[----:B------:R-:W-:Y:S02]  /*0ae0*/  VIADD R5, R5, 0x1 ;  /* 0x0000000105057836 */ /* 0x000fe40000000000 */
[----:B------:R-:W-:Y:S02]  /*0af0*/  VIADD R3, R3, UR41 ;  /* 0x0000002903037c36 */ /* 0x000fe40008000000 */
[----:B------:R0:W-:Y:S01]  /*0b00*/  STS [R6], RZ ;  /* 0x000000ff06007388 */ /* 0x0001e20000000800 */
[----:B------:R-:W-:-:S04]  /*0b10*/  LOP3.LUT R7, R5, R8, RZ, 0x3c, !PT ;  /* 0x0000000805077212 */ /* 0x000fc800078e3cff */
[----:B------:R-:W-:-:S13]  /*0b20*/  ISETP.NE.AND P0, PT, R7, 0x2, PT ;  /* 0x000000020700780c */ /* 0x000fda0003f05270 */
[----:B0-----:R-:W-:Y:S05]  /*0b30*/  @P0 BRA `(.L_x_10) ;  /* 0xfffffffc00e40947 */ /* 0x001fea000383ffff */
.L_x_9:
[----:B------:R-:W-:Y:S05]  /*0b40*/  BSYNC.RECONVERGENT B0 ;  /* 0x0000000000007941 */ /* 0x000fea0003800200 */
.L_x_8:
[----:B------:R-:W0:Y:S01]  /*0b50*/  S2UR UR5, SR_CgaCtaId ;  /* 0x00000000000579c3 */ /* 0x000e220000008800 */
[----:B------:R-:W-:Y:S01]  /*0b60*/  BSSY.RECONVERGENT B0, `(.L_x_11) ;  /* 0x0000012000007945 */ /* 0x000fe20003800200 */
[----:B------:R-:W-:Y:S02]  /*0b70*/  UMOV UR4, 0x400 ;  /* 0x0000040000047882 */ /* 0x000fe40000000000 */
[----:B0-----:R-:W-:-:S12]  /*0b80*/  ULEA UR4, UR5, UR4, 0x18 ;  /* 0x0000000405047291 */ /* 0x001fd8000f8ec0ff */
.L_x_12:
[----:B------:R-:W-:Y:S01]  /*0b90*/  LEA R7, R3, UR4, 0x2 ;  /* 0x0000000403077c11 */ /* 0x000fe2000f8e10ff */
[----:B------:R-:W-:Y:S01]  /*0ba0*/  IMAD.U32 R5, RZ, RZ, UR41 ;  /* 0x00000029ff057e24 */ /* 0x000fe2000f8e00ff */
[----:B------:R-:W-:Y:S02]  /*0bb0*/  MOV R4, UR41 ;  /* 0x0000002900047c02 */ /* 0x000fe40008000f00 */
[----:B------:R-:W-:Y:S01]  /*0bc0*/  MOV R6, UR41 ;  /* 0x0000002900067c02 */ /* 0x000fe20008000f00 */
[----:B------:R0:W-:Y:S01]  /*0bd0*/  STS [R7], RZ ;  /* 0x000000ff07007388 */ /* 0x0001e20000000800 */
[----:B------:R-:W-:Y:S01]  /*0be0*/  MOV R8, UR41 ;  /* 0x0000002900087c02 */ /* 0x000fe20008000f00 */
[----:B------:R-:W-:-:S04]  /*0bf0*/  IMAD R4, R4, 0x4, R7 ;  /* 0x0000000404047824 */ /* 0x000fc800078e0207 */
[----:B------:R-:W-:Y:S01]  /*0c00*/  IMAD R5, R5, 0x4, R4 ;  /* 0x0000000405057824 */ /* 0x000fe200078e0204 */
[----:B------:R0:W-:Y:S01]  /*0c10*/  STS [R4], RZ ;  /* 0x000000ff04007388 */ /* 0x0001e20000000800 */
[----:B------:R-:W-:Y:S02]  /*0c20*/  IMAD R3, R8, 0x4, R3 ;  /* 0x0000000408037824 */ /* 0x000fe400078e0203 */
[----:B------:R-:W-:Y:S01]  /*0c30*/  IMAD R6, R6, 0x4, R5 ;  /* 0x0000000406067824 */ /* 0x000fe200078e0205 */
[----:B------:R0:W-:Y:S02]  /*0c40*/  STS [R5], RZ ;  /* 0x000000ff05007388 */ /* 0x0001e40000000800 */
[----:B------:R-:W-:Y:S02]  /*0c50*/  ISETP.GE.U32.AND P0, PT, R3, 0x2710, PT ;  /* 0x000027100300780c */ /* 0x000fe40003f06070 */
[----:B------:R0:W-:Y:S11]  /*0c60*/  STS [R6], RZ ;  /* 0x000000ff06007388 */ /* 0x0001f60000000800 */
[----:B0-----:R-:W-:Y:S05]  /*0c70*/  @!P0 BRA `(.L_x_12) ;  /* 0xfffffffc00c48947 */ /* 0x001fea000383ffff */
[----:B------:R-:W-:Y:S05]  /*0c80*/  BSYNC.RECONVERGENT B0 ;  /* 0x0000000000007941 */ /* 0x000fea0003800200 */
.L_x_11:
[----:B------:R-:W-:Y:S01]  /*0c90*/  ISETP.NE.AND P0, PT, R18, RZ, PT ;  /* 0x000000ff1200720c */ /* 0x000fe20003f05270 */
[----:B------:R-:W-:-:S12]  /*0ca0*/  BSSY.RECONVERGENT B6, `(.L_x_13) ;  /* 0x000001c000067945 */ /* 0x000fd80003800200 */
[----:B------:R-:W-:Y:S05]  /*0cb0*/  @P0 BRA `(.L_x_14) ;  /* 0x0000000000680947 */ /* 0x000fea0003800000 */
[----:B------:R-:W0:Y:S01]  /*0cc0*/  F2F.F64.F32 R12, R0 ;  /* 0x00000000000c7310 */ /* 0x000e220000201800 */
[----:B------:R-:W-:Y:S01]  /*0cd0*/  IMAD.U32 R8, RZ, RZ, UR42 ;  /* 0x0000002aff087e24 */ /* 0x000fe2000f8e00ff */
[----:B------:R-:W-:Y:S01]  /*0ce0*/  MOV R16, 0x0 ;  /* 0x0000000000107802 */ /* 0x000fe20000000f00 */
[----:B------:R-:W1:Y:S01]  /*0cf0*/  LDCU.64 UR4, c[0x4][0x8] ;  /* 0x01000100ff0477ac */ /* 0x000e620008000a00 */
[----:B------:R-:W-:Y:S01]  /*0d00*/  IMAD.U32 R6, RZ, RZ, UR38 ;  /* 0x00000026ff067e24 */ /* 0x000fe2000f8e00ff */
[----:B------:R-:W-:Y:S01]  /*0d10*/  MOV R7, UR39 ;  /* 0x0000002700077c02 */ /* 0x000fe20008000f00 */
[----:B------:R-:W-:Y:S01]  /*0d20*/  IMAD R8, R8, UR43, R17 ;  /* 0x0000002b08087c24 */ /* 0x000fe2000f8e0211 */
[----:B------:R2:W3:Y:S01]  /*0d30*/  LDC.64 R14, c[0x4][R16] ;  /* 0x01000000100e7b82 */ /* 0x0004e20000000a00 */
[----:B------:R-:W4:Y:S03]  /*0d40*/  F2F.F64.F32 R10, R22 ;  /* 0x00000016000a7310 */ /* 0x000f260000201800 */
[----:B------:R2:W-:Y:S04]  /*0d50*/  STL [R1], R8 ;  /* 0x0000000801007387 */ /* 0x0005e80000100800 */
[----:B0-----:R2:W-:Y:S01]  /*0d60*/  STL.64 [R1+0x10], R12 ;  /* 0x0000100c01007387 */ /* 0x0015e20000100a00 */
[----:B-1----:R-:W-:Y:S01]  /*0d70*/  MOV R4, UR4 ;  /* 0x0000000400047c02 */ /* 0x002fe20008000f00 */
[----:B------:R-:W-:-:S02]  /*0d80*/  IMAD.U32 R5, RZ, RZ, UR5 ;  /* 0x00000005ff057e24 */ /* 0x000fc4000f8e00ff */
[----:B----4-:R2:W-:Y:S05]  /*0d90*/  STL.64 [R1+0x8], R10 ;  /* 0x0000080a01007387 */ /* 0x0105ea0000100a00 */
[----:B------:R-:W-:-:S07]  /*0da0*/  LEPC R20, `(.L_x_15) ;  /* 0x000000001014794e */ /* 0x000fce0000000000 */
[----:B--23--:R-:W-:Y:S05]  /*0db0*/  CALL.ABS.NOINC R14 ;  /* 0x000000000e007343 */ /* 0x00cfea0003c00000 */
.L_x_15:
[----:B------:R-:W-:Y:S01]  /*0dc0*/  IMAD.U32 R3, RZ, RZ, UR44 ;  /* 0x0000002cff037e24 */ /* 0x000fe2000f8e00ff */
[----:B------:R0:W1:Y:S01]  /*0dd0*/  LDC.64 R8, c[0x4][R16] ;  /* 0x0100000010087b82 */ /* 0x0000620000000a00 */
[----:B------:R-:W2:Y:S01]  /*0de0*/  LDCU.64 UR4, c[0x4][0x10] ;  /* 0x01000200ff0477ac */ /* 0x000ea20008000a00 */
[----:B------:R-:W-:Y:S02]  /*0df0*/  IMAD.U32 R6, RZ, RZ, UR38 ;  /* 0x00000026ff067e24 */ /* 0x000fe4000f8e00ff */
[----:B------:R0:W-:Y:S01]  /*0e00*/  STL.64 [R1], R2 ;  /* 0x0000000201007387 */ /* 0x0001e20000100a00 */
[----:B------:R-:W-:Y:S02]  /*0e10*/  IMAD.U32 R7, RZ, RZ, UR39 ;  /* 0x00000027ff077e24 */ /* 0x000fe4000f8e00ff */
[----:B--2---:R-:W-:Y:S01]  /*0e20*/  IMAD.U32 R4, RZ, RZ, UR4 ;  /* 0x00000004ff047e24 */ /* 0x004fe2000f8e00ff */
[----:B0-----:R-:W-:-:S07]  /*0e30*/  MOV R5, UR5 ;  /* 0x0000000500057c02 */ /* 0x001fce0008000f00 */
[----:B------:R-:W-:-:S07]  /*0e40*/  LEPC R20, `(.L_x_14) ;  /* 0x000000001014794e */ /* 0x000fce0000000000 */
[----:B-1----:R-:W-:Y:S05]  /*0e50*/  CALL.ABS.NOINC R8 ;  /* 0x0000000008007343 */ /* 0x002fea0003c00000 */
.L_x_14:
[----:B------:R-:W-:Y:S05]  /*0e60*/  BSYNC.RECONVERGENT B6 ;  /* 0x0000000000067941 */ /* 0x000fea0003800200 */
.L_x_13:
[----:B------:R-:W0:Y:S01]  /*0e70*/  MUFU.RCP R30, UR41 ;  /* 0x00000029001e7d08 */ /* 0x000e220008001000 */
[----:B------:R-:W-:Y:S01]  /*0e80*/  UMOV UR4, 0x3c1 ;  /* 0x000003c100047882 */ /* 0x000fe20000000000 */
[----:B------:R-:W-:Y:S01]  /*0e90*/  MOV R3, UR41 ;  /* 0x0000002900037c02 */ /* 0x000fe20008000f00 */
[----:B------:R-:W-:Y:S02]  /*0ea0*/  IMAD.U32 R4, RZ, RZ, UR4 ;  /* 0x00000004ff047e24 */ /* 0x000fe4000f8e00ff */
[----:B------:R-:W-:-:S03]  /*0eb0*/  IMAD.U32 R0, RZ, RZ, UR41 ;  /* 0x00000029ff007e24 */ /* 0x000fc6000f8e00ff */
[----:B------:R-:W1:Y:S01]  /*0ec0*/  FCHK P0, R4, UR41 ;  /* 0x0000002904007d02 */ /* 0x000e620008000000 */
[----:B0-----:R-:W-:-:S04]  /*0ed0*/  FFMA R3, R30, -R3, 1 ;  /* 0x3f8000001e037423 */ /* 0x001fc80000000803 */
[----:B------:R-:W-:-:S04]  /*0ee0*/  FFMA R30, R30, R3, R30 ;  /* 0x000000031e1e7223 */ /* 0x000fc8000000001e */
[----:B------:R-:W-:-:S04]  /*0ef0*/  FFMA R3, R30, 1.3466478242161492052e-42, RZ ;  /* 0x000003c11e037823 */ /* 0x000fc800000000ff */
[----:B------:R-:W-:-:S04]  /*0f00*/  FFMA R0, R3, -R0, 1.3466478242161492052e-42 ;  /* 0x000003c103007423 */ /* 0x000fc80000000800 */
[----:B------:R-:W-:Y:S01]  /*0f10*/  FFMA R30, R30, R0, R3 ;  /* 0x000000001e1e7223 */ /* 0x000fe20000000003 */
[----:B-1----:R-:W-:Y:S06]  /*0f20*/  @!P0 BRA `(.L_x_16) ;  /* 0x0000000000148947 */ /* 0x002fec0003800000 */
[----:B------:R-:W-:Y:S02]  /*0f30*/  HFMA2 R0, -RZ, RZ, 0, 5.7280063629150390625e-05 ;  /* 0x000003c1ff007431 */ /* 0x000fe400000001ff */
[----:B------:R-:W-:Y:S01]  /*0f40*/  IMAD.U32 R5, RZ, RZ, UR41 ;  /* 0x00000029ff057e24 */ /* 0x000fe2000f8e00ff */
[----:B------:R-:W-:-:S07]  /*0f50*/  MOV R4, 0xf70 ;  /* 0x00000f7000047802 */ /* 0x000fce0000000f00 */
[----:B------:R-:W-:Y:S05]  /*0f60*/  CALL.REL.NOINC `($__internal_4_$__cuda_sm3x_div_rn_noftz_f32_slowpath) ;  /* 0x0000005400e47944 */ /* 0x000fea0003c00000 */
[----:B------:R-:W-:-:S07]  /*0f70*/  IMAD.MOV.U32 R30, RZ, RZ, R0 ;  /* 0x000000ffff1e7224 */ /* 0x000fce00078e0000 */
.L_x_16:
[----:B------:R-:W-:Y:S01]  /*0f80*/  LOP3.LUT R0, R18, 0xffff, RZ, 0xc0, !PT ;  /* 0x0000ffff12007812 */ /* 0x000fe200078ec0ff */
[----:B------:R-:W0:Y:S01]  /*0f90*/  S2UR UR5, SR_CgaCtaId ;  /* 0x00000000000579c3 */ /* 0x000e220000008800 */
[----:B------:R-:W-:Y:S01]  /*0fa0*/  IMAD.U32 R6, RZ, RZ, UR42 ;  /* 0x0000002aff067e24 */ /* 0x000fe2000f8e00ff */
[----:B------:R-:W-:Y:S01]  /*0fb0*/  UMOV UR4, 0x400 ;  /* 0x0000040000047882 */ /* 0x000fe20000000000 */
[----:B------:R-:W-:Y:S01]  /*0fc0*/  UIADD3 UR6, UPT, UPT, UR41, -0x1, URZ ;  /* 0xffffffff29067890 */ /* 0x000fe2000fffe0ff */
[----:B------:R-:W-:Y:S01]  /*0fd0*/  IMAD R0, R0, 0x843, RZ ;  /* 0x0000084300007824 */ /* 0x000fe200078e02ff */
[----:B------:R-:W-:Y:S01]  /*0fe0*/  UIADD3 UR4, UPT, UPT, UR4, 0x9c40, URZ ;  /* 0x00009c4004047890 */ /* 0x000fe2000fffe0ff */
[----:B------:R-:W-:Y:S01]  /*0ff0*/  IMAD R17, R6, UR43, R17 ;  /* 0x0000002b06117c24 */ /* 0x000fe2000f8e0211 */
[----:B------:R-:W-:Y:S01]  /*1000*/  BSSY.RECONVERGENT B0, `(.L_x_17) ;  /* 0x0000022000007945 */ /* 0x000fe20003800200 */
[----:B------:R-:W1:Y:S01]  /*1010*/  LDC.64 R24, c[0x0][0x3a8] ;  /* 0x0000ea00ff187b82 */ /* 0x000e620000000a00 */
[----:B------:R-:W-:Y:S01]  /*1020*/  SHF.R.U32.HI R3, RZ, 0x10, R0 ;  /* 0x00000010ff037819 */ /* 0x000fe20000011600 */
[----:B------:R-:W-:Y:S01]  /*1030*/  IMAD.MOV.U32 R31, RZ, RZ, RZ ;  /* 0x000000ffff1f7224 */ /* 0x000fe200078e00ff */
[----:B------:R-:W-:Y:S01]  /*1040*/  ISETP.NE.AND P1, PT, R18, UR6, PT ;  /* 0x0000000612007c0c */ /* 0x000fe2000bf25270 */
[----:B------:R-:W-:Y:S01]  /*1050*/  IMAD.MOV.U32 R16, RZ, RZ, 0x1 ;  /* 0x00000001ff107424 */ /* 0x000fe200078e00ff */
[----:B------:R-:W-:Y:S01]  /*1060*/  PRMT R32, RZ, 0x7610, R32 ;  /* 0x00007610ff207816 */ /* 0x000fe20000000020 */
[C---:B------:R-:W-:Y:S01]  /*1070*/  IMAD R0, R3.reuse, -0x1f, R18 ;  /* 0xffffffe103007824 */ /* 0x040fe200078e0212 */
[----:B------:R-:W-:Y:S01]  /*1080*/  P2R R36, PR, RZ, 0x2 ;  /* 0x00000002ff247803 */ /* 0x000fe20000000000 */
[----:B------:R-:W-:-:S02]  /*1090*/  VIADD R4, R3, 0xfffffff1 ;  /* 0xfffffff103047836 */ /* 0x000fc40000000000 */
[C---:B------:R-:W-:Y:S01]  /*10a0*/  IMAD R34, R0.reuse, 0x1f, R3 ;  /* 0x0000001f00227824 */ /* 0x040fe200078e0203 */
[----:B------:R-:W-:Y:S02]  /*10b0*/  IADD3 R5, PT, PT, R0, -0xf, RZ ;  /* 0xfffffff100057810 */ /* 0x000fe40007ffe0ff */
[----:B------:R-:W-:Y:S02]  /*10c0*/  I2FP.F32.S32 R4, R4 ;  /* 0x0000000400047245 */ /* 0x000fe40000201400 */
[----:B------:R-:W-:Y:S01]  /*10d0*/  I2FP.F32.S32 R5, R5 ;  /* 0x0000000500057245 */ /* 0x000fe20000201400 */
[----:B0-----:R-:W-:Y:S02]  /*10e0*/  ULEA UR4, UR5, UR4, 0x18 ;  /* 0x0000000405047291 */ /* 0x001fe4000f8ec0ff */
[----:B------:R-:W-:Y:S02]  /*10f0*/  FMUL R4, R4, R29 ;  /* 0x0000001d04047220 */ /* 0x000fe40000400000 */
[----:B------:R-:W-:-:S02]  /*1100*/  FMUL R5, R5, R28 ;  /* 0x0000001c05057220 */ /* 0x000fc40000400000 */
[----:B------:R-:W-:Y:S02]  /*1110*/  LEA R33, R18, UR4, 0x2 ;  /* 0x0000000412217c11 */ /* 0x000fe4000f8e10ff */
[----:B------:R-:W-:Y:S01]  /*1120*/  FMUL R5, R5, R5 ;  /* 0x0000000505057220 */ /* 0x000fe20000400000 */
[----:B------:R-:W-:Y:S01]  /*1130*/  LEA R34, R34, UR4, 0x2 ;  /* 0x0000000422227c11 */ /* 0x000fe2000f8e10ff */
[----:B-1----:R-:W-:-:S04]  /*1140*/  IMAD.WIDE.U32 R24, R17, 0x4, R24 ;  /* 0x0000000411187825 */ /* 0x002fc800078e0018 */
[----:B------:R-:W-:-:S04]  /*1150*/  FFMA R4, R4, R4, R5 ;  /* 0x0000000404047223 */ /* 0x000fc80000000005 */
[----:B------:R0:W1:Y:S01]  /*1160*/  MUFU.RSQ R5, R4 ;  /* 0x0000000400057308 */ /* 0x0000620000001400 */
[----:B------:R-:W-:-:S04]  /*1170*/  IADD3 R6, PT, PT, R4, -0xd000000, RZ ;  /* 0xf300000004067810 */ /* 0x000fc80007ffe0ff */
[----:B------:R-:W-:-:S13]  /*1180*/  ISETP.GT.U32.AND P0, PT, R6, 0x727fffff, PT ;  /* 0x727fffff0600780c */ /* 0x000fda0003f04070 */
[----:B01----:R-:W-:Y:S05]  /*1190*/  @!P0 BRA `(.L_x_18) ;  /* 0x0000000000108947 */ /* 0x003fea0003800000 */
[----:B------:R-:W-:-:S07]  /*11a0*/  MOV R8, 0x11c0 ;  /* 0x000011c000087802 */ /* 0x000fce0000000f00 */
[----:B------:R-:W-:Y:S05]  /*11b0*/  CALL.REL.NOINC `($__internal_3_$__cuda_sm20_sqrt_rn_f32_slowpath) ;  /* 0x0000005000f87944 */ /* 0x000fea0003c00000 */
[----:B------:R-:W-:Y:S01]  /*11c0*/  MOV R35, R9 ;  /* 0x0000000900237202 */ /* 0x000fe20000000f00 */
[----:B------:R-:W-:Y:S06]  /*11d0*/  BRA `(.L_x_19) ;  /* 0x0000000000107947 */ /* 0x000fec0003800000 */
.L_x_18:
[----:B------:R-:W-:Y:S01]  /*11e0*/  FMUL.FTZ R35, R4, R5 ;  /* 0x0000000504237220 */ /* 0x000fe20000410000 */
[----:B------:R-:W-:-:S03]  /*11f0*/  FMUL.FTZ R3, R5, 0.5 ;  /* 0x3f00000005037820 */ /* 0x000fc60000410000 */
[----:B------:R-:W-:-:S04]  /*1200*/  FFMA R0, -R35, R35, R4 ;  /* 0x0000002323007223 */ /* 0x000fc80000000104 */
[----:B------:R-:W-:-:S07]  /*1210*/  FFMA R35, R0, R3, R35 ;  /* 0x0000000300237223 */ /* 0x000fce0000000023 */
.L_x_19:
[----:B------:R-:W-:Y:S05]  /*1220*/  BSYNC.RECONVERGENT B0 ;  /* 0x0000000000007941 */ /* 0x000fea0003800200 */
.L_x_17:
[----:B------:R-:W-:Y:S01]  /*1230*/  BSSY B6, `(.L_x_20) ;  /* 0x00003b9000067945 */ /* 0x000fe20003800000 */
[----:B------:R-:W-:-:S07]  /*1240*/  IMAD.MOV.U32 R0, RZ, RZ, R27 ;  /* 0x000000ffff007224 */ /* 0x000fce00078e001b */
.L_x_110:
[----:B0-----:R-:W0:Y:S01]  /*1250*/  F2I.FLOOR.NTZ R3, R30 ;  /* 0x0000001e00037305 */ /* 0x001e220000207100 */
[----:B------:R-:W-:Y:S01]  /*1260*/  FSETP.GT.AND P0, PT, R30, 1, PT ;  /* 0x3f8000001e00780b */ /* 0x000fe20003f04000 */
[----:B------:R-:W-:Y:S05]  /*1270*/  WARPSYNC.ALL ;  /* 0x0000000000007948 */ /* 0x000fea0003800000 */
[----:B------:R-:W-:Y:S01]  /*1280*/  BAR.SYNC.DEFER_BLOCKING 0x0 ;  /* 0x0000000000007b1d */ /* 0x000fe20000010000 */
[----:B------:R-:W-:-:S05]  /*1290*/  ISETP.NE.AND P1, PT, R36, RZ, PT ;  /* 0x000000ff2400720c */ /* 0x000fca0003f25270 */
[----:B------:R-:W-:Y:S01]  /*12a0*/  BSSY.RECONVERGENT B0, `(.L_x_21) ;  /* 0x000010d000007945 */ /* 0x000fe20003800200 */
[----:B0-----:R-:W-:-:S04]  /*12b0*/  IMAD R41, R3, R18, RZ ;  /* 0x0000001203297224 */ /* 0x001fc800078e02ff */
[----:B------:R-:W-:-:S05]  /*12c0*/  IMAD.IADD R3, R3, 0x1, R41 ;  /* 0x0000000103037824 */ /* 0x000fca00078e0229 */
[----:B------:R-:W-:Y:S01]  /*12d0*/  SEL R3, R3, 0x3c0, P1 ;  /* 0x000003c003037807 */ /* 0x000fe20000800000 */
[----:B-1234-:R-:W-:Y:S06]  /*12e0*/  @!P0 BRA `(.L_x_22) ;  /* 0x0000001000188947 */ /* 0x01efec0003800000 */
[----:B------:R-:W-:-:S13]  /*12f0*/  ISETP.GE.AND P1, PT, R41, R3, PT ;  /* 0x000000032900720c */ /* 0x000fda0003f26270 */
[----:B------:R-:W-:Y:S05]  /*1300*/  @P1 BRA `(.L_x_23) ;  /* 0x0000001000181947 */ /* 0x000fea0003800000 */
[----:B------:R-:W-:Y:S01]  /*1310*/  IADD3 R4, PT, PT, R41, -R3, RZ ;  /* 0x8000000329047210 */ /* 0x000fe20007ffe0ff */
[----:B------:R-:W-:Y:S01]  /*1320*/  BSSY.RECONVERGENT B1, `(.L_x_24) ;  /* 0x0000090000017945 */ /* 0x000fe20003800200 */
[----:B------:R-:W-:Y:S02]  /*1330*/  IMAD.MOV.U32 R7, RZ, RZ, R41 ;  /* 0x000000ffff077224 */ /* 0x000fe400078e0029 */
[----:B------:R-:W-:-:S13]  /*1340*/  ISETP.GT.U32.AND P1, PT, R4, -0x4, PT ;  /* 0xfffffffc0400780c */ /* 0x000fda0003f24070 */
[----:B------:R-:W-:Y:S05]  /*1350*/  @P1 BRA `(.L_x_25) ;  /* 0x0000000800301947 */ /* 0x000fea0003800000 */
[----:B------:R-:W-:Y:S01]  /*1360*/  IMAD.MOV.U32 R6, RZ, RZ, RZ ;  /* 0x000000ffff067224 */ /* 0x000fe200078e00ff */
[----:B------:R-:W-:-:S07]  /*1370*/  MOV R7, R41 ;  /* 0x0000002900077202 */ /* 0x000fce0000000f00 */
.L_x_38:
[----:B------:R-:W-:Y:S01]  /*1380*/  IMAD.MOV.U32 R4, RZ, RZ, RZ ;  /* 0x000000ffff047224 */ /* 0x000fe200078e00ff */
[----:B------:R-:W-:Y:S01]  /*1390*/  BSSY.RECONVERGENT B2, `(.L_x_26) ;  /* 0x000001b000027945 */ /* 0x000fe20003800200 */
[----:B------:R-:W-:Y:S02]  /*13a0*/  IMAD.MOV.U32 R5, RZ, RZ, R7 ;  /* 0x000000ffff057224 */ /* 0x000fe400078e0007 */
[----:B------:R-:W-:-:S05]  /*13b0*/  IMAD.HI R20, R7, -0x7bdef7bd, R4 ;  /* 0x8421084307147827 */ /* 0x000fca00078e0204 */
[----:B------:R-:W-:-:S04]  /*13c0*/  SHF.R.U32.HI R5, RZ, 0x1f, R20 ;  /* 0x0000001fff057819 */ /* 0x000fc80000011614 */
[----:B------:R-:W-:-:S05]  /*13d0*/  LEA.HI.SX32 R20, R20, R5, 0x1c ;  /* 0x0000000514147211 */ /* 0x000fca00078fe2ff */
[C---:B------:R-:W-:Y:S02]  /*13e0*/  IMAD R13, R20.reuse, -0x1f, R7 ;  /* 0xffffffe1140d7824 */ /* 0x040fe400078e0207 */
[----:B------:R-:W-:-:S03]  /*13f0*/  VIADD R4, R20, 0xfffffff1 ;  /* 0xfffffff114047836 */ /* 0x000fc60000000000 */
[----:B------:R-:W-:Y:S02]  /*1400*/  IADD3 R5, PT, PT, R13, -0xf, RZ ;  /* 0xfffffff10d057810 */ /* 0x000fe40007ffe0ff */
[----:B------:R-:W-:Y:S02]  /*1410*/  I2FP.F32.S32 R4, R4 ;  /* 0x0000000400047245 */ /* 0x000fe40000201400 */
[----:B------:R-:W-:-:S03]  /*1420*/  I2FP.F32.S32 R5, R5 ;  /* 0x0000000500057245 */ /* 0x000fc60000201400 */
[----:B------:R-:W-:Y:S02]  /*1430*/  FMUL R4, R4, R29 ;  /* 0x0000001d04047220 */ /* 0x000fe40000400000 */
[----:B------:R-:W-:-:S04]  /*1440*/  FMUL R5, R5, R28 ;  /* 0x0000001c05057220 */ /* 0x000fc80000400000 */
[----:B------:R-:W-:-:S04]  /*1450*/  FMUL R5, R5, R5 ;  /* 0x0000000505057220 */ /* 0x000fc80000400000 */
[----:B------:R-:W-:-:S04]  /*1460*/  FFMA R5, R4, R4, R5 ;  /* 0x0000000404057223 */ /* 0x000fc80000000005 */
[----:B------:R-:W-:Y:S01]  /*1470*/  VIADD R8, R5, 0xf3000000 ;  /* 0xf300000005087836 */ /* 0x000fe20000000000 */
[----:B------:R0:W1:Y:S04]  /*1480*/  MUFU.RSQ R4, R5 ;  /* 0x0000000500047308 */ /* 0x0000680000001400 */
[----:B------:R-:W-:-:S13]  /*1490*/  ISETP.GT.U32.AND P1, PT, R8, 0x727fffff, PT ;  /* 0x727fffff0800780c */ /* 0x000fda0003f24070 */
[----:B01----:R-:W-:Y:S05]  /*14a0*/  @!P1 BRA `(.L_x_27) ;  /* 0x0000000000149947 */ /* 0x003fea0003800000 */
[----:B------:R-:W-:Y:S02]  /*14b0*/  MOV R4, R5 ;  /* 0x0000000500047202 */ /* 0x000fe40000000f00 */
[----:B------:R-:W-:-:S07]  /*14c0*/  MOV R8, 0x14e0 ;  /* 0x000014e000087802 */ /* 0x000fce0000000f00 */
[----:B------:R-:W-:Y:S05]  /*14d0*/  CALL.REL.NOINC `($__internal_3_$__cuda_sm20_sqrt_rn_f32_slowpath) ;  /* 0x0000005000307944 */ /* 0x000fea0003c00000 */
[----:B------:R-:W-:Y:S01]  /*14e0*/  IMAD.MOV.U32 R8, RZ, RZ, R9 ;  /* 0x000000ffff087224 */ /* 0x000fe200078e0009 */
[----:B------:R-:W-:Y:S06]  /*14f0*/  BRA `(.L_x_28) ;  /* 0x0000000000107947 */ /* 0x000fec0003800000 */
.L_x_27:
[----:B------:R-:W-:Y:S01]  /*1500*/  FMUL.FTZ R8, R5, R4 ;  /* 0x0000000405087220 */ /* 0x000fe20000410000 */
[----:B------:R-:W-:-:S03]  /*1510*/  FMUL.FTZ R4, R4, 0.5 ;  /* 0x3f00000004047820 */ /* 0x000fc60000410000 */
[----:B------:R-:W-:-:S04]  /*1520*/  FFMA R5, -R8, R8, R5 ;  /* 0x0000000808057223 */ /* 0x000fc80000000105 */
[----:B------:R-:W-:-:S07]  /*1530*/  FFMA R8, R5, R4, R8 ;  /* 0x0000000405087223 */ /* 0x000fce0000000008 */
.L_x_28:
[----:B------:R-:W-:Y:S05]  /*1540*/  BSYNC.RECONVERGENT B2 ;  /* 0x0000000000027941 */ /* 0x000fea0003800200 */
.L_x_26:
[----:B------:R-:W-:Y:S01]  /*1550*/  HFMA2 R4, -RZ, RZ, 0, 0 ;  /* 0x00000000ff047431 */ /* 0x000fe200000001ff */
[----:B------:R-:W0:Y:S01]  /*1560*/  S2R R10, SR_CgaCtaId ;  /* 0x00000000000a7919 */ /* 0x000e220000008800 */
[----:B------:R-:W-:Y:S01]  /*1570*/  VIADD R5, R7, 0x1 ;  /* 0x0000000107057836 */ /* 0x000fe20000000000 */
[----:B------:R-:W-:Y:S01]  /*1580*/  BSSY.RECONVERGENT B2, `(.L_x_29) ;  /* 0x0000020000027945 */ /* 0x000fe20003800200 */
[----:B------:R-:W-:Y:S02]  /*1590*/  IMAD R20, R13, 0x1f, R20 ;  /* 0x0000001f0d147824 */ /* 0x000fe400078e0214 */
[----:B------:R-:W-:-:S05]  /*15a0*/  IMAD.HI R15, R5, -0x7bdef7bd, R4 ;  /* 0x84210843050f7827 */ /* 0x000fca00078e0204 */
[----:B------:R-:W-:-:S04]  /*15b0*/  SHF.R.U32.HI R4, RZ, 0x1f, R15 ;  /* 0x0000001fff047819 */ /* 0x000fc8000001160f */
[----:B------:R-:W-:Y:S02]  /*15c0*/  LEA.HI.SX32 R15, R15, R4, 0x1c ;  /* 0x000000040f0f7211 */ /* 0x000fe400078fe2ff */
[----:B------:R-:W-:-:S03]  /*15d0*/  MOV R4, 0x400 ;  /* 0x0000040000047802 */ /* 0x000fc60000000f00 */
[C---:B------:R-:W-:Y:S02]  /*15e0*/  IMAD R38, R15.reuse, -0x1f, R5 ;  /* 0xffffffe10f267824 */ /* 0x040fe400078e0205 */
[----:B------:R-:W-:Y:S01]  /*15f0*/  VIADD R9, R4, 0x9c40 ;  /* 0x00009c4004097836 */ /* 0x000fe20000000000 */
[----:B------:R-:W-:Y:S01]  /*1600*/  IADD3 R4, PT, PT, R15, -0xf, RZ ;  /* 0xfffffff10f047810 */ /* 0x000fe20007ffe0ff */
[----:B------:R-:W-:-:S03]  /*1610*/  VIADD R5, R38, 0xfffffff1 ;  /* 0xfffffff126057836 */ /* 0x000fc60000000000 */
[----:B------:R-:W-:Y:S02]  /*1620*/  I2FP.F32.S32 R4, R4 ;  /* 0x0000000400047245 */ /* 0x000fe40000201400 */
[----:B------:R-:W-:Y:S02]  /*1630*/  I2FP.F32.S32 R5, R5 ;  /* 0x0000000500057245 */ /* 0x000fe40000201400 */
[----:B0-----:R-:W-:Y:S01]  /*1640*/  LEA R13, R10, R9, 0x18 ;  /* 0x000000090a0d7211 */ /* 0x001fe200078ec0ff */
[----:B------:R-:W-:Y:S02]  /*1650*/  FMUL R4, R4, R29 ;  /* 0x0000001d04047220 */ /* 0x000fe40000400000 */
[----:B------:R-:W-:Y:S02]  /*1660*/  FMUL R9, R5, R28 ;  /* 0x0000001c05097220 */ /* 0x000fe40000400000 */
[----:B------:R-:W-:Y:S02]  /*1670*/  IMAD R5, R20, 0x4, R13 ;  /* 0x0000000414057824 */ /* 0x000fe400078e020d */
[----:B------:R-:W-:-:S03]  /*1680*/  FMUL R9, R9, R9 ;  /* 0x0000000909097220 */ /* 0x000fc60000400000 */
[----:B------:R0:W-:Y:S01]  /*1690*/  STS [R5], R8 ;  /* 0x0000000805007388 */ /* 0x0001e20000000800 */
        /* <DEDUP_REMOVED lines=10> */
.L_x_30:
[----:B------:R-:W-:Y:S01]  /*1740*/  FMUL.FTZ R8, R9, R10 ;  /* 0x0000000a09087220 */ /* 0x000fe20000410000 */
[----:B------:R-:W-:-:S03]  /*1750*/  FMUL.FTZ R4, R10, 0.5 ;  /* 0x3f0000000a047820 */ /* 0x000fc60000410000 */
[----:B------:R-:W-:-:S04]  /*1760*/  FFMA R5, -R8, R8, R9 ;  /* 0x0000000808057223 */ /* 0x000fc80000000109 */
[----:B------:R-:W-:-:S07]  /*1770*/  FFMA R8, R5, R4, R8 ;  /* 0x0000000405087223 */ /* 0x000fce0000000008 */
.L_x_31:
[----:B------:R-:W-:Y:S05]  /*1780*/  BSYNC.RECONVERGENT B2 ;  /* 0x0000000000027941 */ /* 0x000fea0003800200 */
.L_x_29:
[----:B------:R-:W-:Y:S01]  /*1790*/  MOV R4, RZ ;  /* 0x000000ff00047202 */ /* 0x000fe20000000f00 */
[----:B------:R-:W-:Y:S01]  /*17a0*/  VIADD R5, R7, 0x2 ;  /* 0x0000000207057836 */ /* 0x000fe20000000000 */
[----:B------:R-:W-:Y:S01]  /*17b0*/  BSSY.RECONVERGENT B2, `(.L_x_32) ;  /* 0x000001d000027945 */ /* 0x000fe20003800200 */
[----:B------:R-:W-:Y:S02]  /*17c0*/  IMAD R38, R38, 0x1f, R15 ;  /* 0x0000001f26267824 */ /* 0x000fe400078e020f */
[----:B------:R-:W-:-:S05]  /*17d0*/  IMAD.HI R17, R5, -0x7bdef7bd, R4 ;  /* 0x8421084305117827 */ /* 0x000fca00078e0204 */
[----:B------:R-:W-:-:S04]  /*17e0*/  SHF.R.U32.HI R4, RZ, 0x1f, R17 ;  /* 0x0000001fff047819 */ /* 0x000fc80000011611 */
[----:B------:R-:W-:-:S05]  /*17f0*/  LEA.HI.SX32 R17, R17, R4, 0x1c ;  /* 0x0000000411117211 */ /* 0x000fca00078fe2ff */
[C---:B------:R-:W-:Y:S02]  /*1800*/  IMAD R20, R17.reuse, -0x1f, R5 ;  /* 0xffffffe111147824 */ /* 0x040fe400078e0205 */
[----:B------:R-:W-:Y:S02]  /*1810*/  VIADD R4, R17, 0xfffffff1 ;  /* 0xfffffff111047836 */ /* 0x000fe40000000000 */
[----:B------:R-:W-:-:S03]  /*1820*/  VIADD R5, R20, 0xfffffff1 ;  /* 0xfffffff114057836 */ /* 0x000fc60000000000 */
[----:B------:R-:W-:Y:S02]  /*1830*/  I2FP.F32.S32 R4, R4 ;  /* 0x0000000400047245 */ /* 0x000fe40000201400 */
[----:B------:R-:W-:-:S03]  /*1840*/  I2FP.F32.S32 R5, R5 ;  /* 0x0000000500057245 */ /* 0x000fc60000201400 */
[----:B------:R-:W-:Y:S02]  /*1850*/  FMUL R4, R4, R29 ;  /* 0x0000001d04047220 */ /* 0x000fe40000400000 */
[----:B------:R-:W-:Y:S01]  /*1860*/  FMUL R9, R5, R28 ;  /* 0x0000001c05097220 */ /* 0x000fe20000400000 */
[----:B------:R-:W-:-:S03]  /*1870*/  LEA R5, R38, R13, 0x2 ;  /* 0x0000000d26057211 */ /* 0x000fc600078e10ff */
[----:B------:R-:W-:Y:S02]  /*1880*/  FMUL R9, R9, R9 ;  /* 0x0000000909097220 */ /* 0x000fe40000400000 */
[----:B------:R0:W-:Y:S02]  /*1890*/  STS [R5], R8 ;  /* 0x0000000805007388 */ /* 0x0001e40000000800 */
[----:B------:R-:W-:-:S04]  /*18a0*/  FFMA R9, R4, R4, R9 ;  /* 0x0000000404097223 */ /* 0x000fc80000000009 */
[----:B------:R-:W-:Y:S01]  /*18b0*/  VIADD R4, R9, 0xf3000000 ;  /* 0xf300000009047836 */ /* 0x000fe20000000000 */
[----:B------:R0:W1:Y:S04]  /*18c0*/  MUFU.RSQ R10, R9 ;  /* 0x00000009000a7308 */ /* 0x0000680000001400 */
[----:B------:R-:W-:-:S13]  /*18d0*/  ISETP.GT.U32.AND P1, PT, R4, 0x727fffff, PT ;  /* 0x727fffff0400780c */ /* 0x000fda0003f24070 */
[----:B01----:R-:W-:Y:S05]  /*18e0*/  @!P1 BRA `(.L_x_33) ;  /* 0x0000000000149947 */ /* 0x003fea0003800000 */
[----:B------:R-:W-:Y:S01]  /*18f0*/  IMAD.MOV.U32 R4, RZ, RZ, R9 ;  /* 0x000000ffff047224 */ /* 0x000fe200078e0009 */
[----:B------:R-:W-:-:S07]  /*1900*/  MOV R8, 0x1920 ;  /* 0x0000192000087802 */ /* 0x000fce0000000f00 */
[----:B------:R-:W-:Y:S05]  /*1910*/  CALL.REL.NOINC `($__internal_3_$__cuda_sm20_sqrt_rn_f32_slowpath) ;  /* 0x0000004c00207944 */ /* 0x000fea0003c00000 */
[----:B------:R-:W-:Y:S01]  /*1920*/  MOV R8, R9 ;  /* 0x0000000900087202 */ /* 0x000fe20000000f00 */
[----:B------:R-:W-:Y:S06]  /*1930*/  BRA `(.L_x_34) ;  /* 0x0000000000107947 */ /* 0x000fec0003800000 */
.L_x_33:
[----:B------:R-:W-:Y:S01]  /*1940*/  FMUL.FTZ R8, R9, R10 ;  /* 0x0000000a09087220 */ /* 0x000fe20000410000 */
[----:B------:R-:W-:-:S03]  /*1950*/  FMUL.FTZ R4, R10, 0.5 ;  /* 0x3f0000000a047820 */ /* 0x000fc60000410000 */
[----:B------:R-:W-:-:S04]  /*1960*/  FFMA R5, -R8, R8, R9 ;  /* 0x0000000808057223 */ /* 0x000fc80000000109 */
[----:B------:R-:W-:-:S07]  /*1970*/  FFMA R8, R5, R4, R8 ;  /* 0x0000000405087223 */ /* 0x000fce0000000008 */
.L_x_34:
[----:B------:R-:W-:Y:S05]  /*1980*/  BSYNC.RECONVERGENT B2 ;  /* 0x0000000000027941 */ /* 0x000fea0003800200 */
.L_x_32:
[----:B------:R-:W-:Y:S01]  /*1990*/  VIADD R5, R7, 0x3 ;  /* 0x0000000307057836 */ /* 0x000fe20000000000 */
[----:B------:R-:W-:Y:S01]  /*19a0*/  BSSY.RECONVERGENT B2, `(.L_x_35) ;  /* 0x000001e000027945 */ /* 0x000fe20003800200 */
[----:B------:R-:W-:Y:S02]  /*19b0*/  IMAD.MOV.U32 R4, RZ, RZ, RZ ;  /* 0x000000ffff047224 */ /* 0x000fe400078e00ff */
[----:B------:R-:W-:Y:S02]  /*19c0*/  IMAD R20, R20, 0x1f, R17 ;  /* 0x0000001f14147824 */ /* 0x000fe400078e0211 */
        /* <DEDUP_REMOVED lines=9> */
[----:B------:R-:W-:Y:S01]  /*1a60*/  FMUL R9, R5, R28 ;  /* 0x0000001c05097220 */ /* 0x000fe20000400000 */
[----:B------:R-:W-:-:S03]  /*1a70*/  IMAD R5, R20, 0x4, R13 ;  /* 0x0000000414057824 */ /* 0x000fc600078e020d */
[----:B------:R-:W-:Y:S02]  /*1a80*/  FMUL R9, R9, R9 ;  /* 0x0000000909097220 */ /* 0x000fe40000400000 */
[----:B------:R0:W-:Y:S02]  /*1a90*/  STS [R5], R8 ;  /* 0x0000000805007388 */ /* 0x0001e40000000800 */
[----:B------:R-:W-:-:S04]  /*1aa0*/  FFMA R9, R4, R4, R9 ;  /* 0x0000000404097223 */ /* 0x000fc80000000009 */
[----:B------:R0:W1:Y:S01]  /*1ab0*/  MUFU.RSQ R10, R9 ;  /* 0x00000009000a7308 */ /* 0x0000620000001400 */
[----:B------:R-:W-:-:S04]  /*1ac0*/  IADD3 R4, PT, PT, R9, -0xd000000, RZ ;  /* 0xf300000009047810 */ /* 0x000fc80007ffe0ff */
[----:B------:R-:W-:-:S13]  /*1ad0*/  ISETP.GT.U32.AND P1, PT, R4, 0x727fffff, PT ;  /* 0x727fffff0400780c */ /* 0x000fda0003f24070 */
[----:B01----:R-:W-:Y:S05]  /*1ae0*/  @!P1 BRA `(.L_x_36) ;  /* 0x0000000000149947 */ /* 0x003fea0003800000 */
[----:B------:R-:W-:Y:S01]  /*1af0*/  IMAD.MOV.U32 R4, RZ, RZ, R9 ;  /* 0x000000ffff047224 */ /* 0x000fe200078e0009 */
[----:B------:R-:W-:-:S07]  /*1b00*/  MOV R8, 0x1b20 ;  /* 0x00001b2000087802 */ /* 0x000fce0000000f00 */
[----:B------:R-:W-:Y:S05]  /*1b10*/  CALL.REL.NOINC `($__internal_3_$__cuda_sm20_sqrt_rn_f32_slowpath) ;  /* 0x0000004800a07944 */ /* 0x000fea0003c00000 */
[----:B------:R-:W-:Y:S01]  /*1b20*/  IMAD.MOV.U32 R4, RZ, RZ, R9 ;  /* 0x000000ffff047224 */ /* 0x000fe200078e0009 */
[----:B------:R-:W-:Y:S06]  /*1b30*/  BRA `(.L_x_37) ;  /* 0x0000000000107947 */ /* 0x000fec0003800000 */
.L_x_36:
[----:B------:R-:W-:Y:S01]  /*1b40*/  FMUL.FTZ R4, R9, R10 ;  /* 0x0000000a09047220 */ /* 0x000fe20000410000 */
[----:B------:R-:W-:-:S03]  /*1b50*/  FMUL.FTZ R8, R10, 0.5 ;  /* 0x3f0000000a087820 */ /* 0x000fc60000410000 */
[----:B------:R-:W-:-:S04]  /*1b60*/  FFMA R5, -R4, R4, R9 ;  /* 0x0000000404057223 */ /* 0x000fc80000000109 */
[----:B------:R-:W-:-:S07]  /*1b70*/  FFMA R4, R5, R8, R4 ;  /* 0x0000000805047223 */ /* 0x000fce0000000004 */
.L_x_37:
[----:B------:R-:W-:Y:S05]  /*1b80*/  BSYNC.RECONVERGENT B2 ;  /* 0x0000000000027941 */ /* 0x000fea0003800200 */
.L_x_35:
[----:B------:R-:W-:Y:S01]  /*1b90*/  IMAD R38, R38, 0x1f, R15 ;  /* 0x0000001f26267824 */ /* 0x000fe200078e020f */
[----:B------:R-:W-:Y:S01]  /*1ba0*/  IADD3 R7, PT, PT, R7, 0x4, RZ ;  /* 0x0000000407077810 */ /* 0x000fe20007ffe0ff */
[----:B------:R-:W-:Y:S02]  /*1bb0*/  IMAD.IADD R5, R3, 0x1, -R41 ;  /* 0x0000000103057824 */ /* 0x000fe400078e0a29 */
[----:B------:R-:W-:Y:S01]  /*1bc0*/  VIADD R6, R6, 0x4 ;  /* 0x0000000406067836 */ /* 0x000fe20000000000 */
[----:B------:R-:W-:Y:S02]  /*1bd0*/  LEA R13, R38, R13, 0x2 ;  /* 0x0000000d260d7211 */ /* 0x000fe400078e10ff */
[----:B------:R-:W-:-:S03]  /*1be0*/  LOP3.LUT R5, R5, 0xfffffffc, RZ, 0xc0, !PT ;  /* 0xfffffffc05057812 */ /* 0x000fc600078ec0ff */
[----:B------:R0:W-:Y:S01]  /*1bf0*/  STS [R13], R4 ;  /* 0x000000040d007388 */ /* 0x0001e20000000800 */
[----:B------:R-:W-:-:S13]  /*1c00*/  ISETP.NE.AND P1, PT, R6, R5, PT ;  /* 0x000000050600720c */ /* 0x000fda0003f25270 */
[----:B0-----:R-:W-:Y:S05]  /*1c10*/  @P1 BRA `(.L_x_38) ;  /* 0xfffffff400d81947 */ /* 0x001fea000383ffff */
.L_x_25:
[----:B------:R-:W-:Y:S05]  /*1c20*/  BSYNC.RECONVERGENT B1 ;  /* 0x0000000000017941 */ /* 0x000fea0003800200 */
.L_x_24:
[----:B------:R-:W-:-:S05]  /*1c30*/  IMAD.IADD R13, R3, 0x1, -R41 ;  /* 0x00000001030d7824 */ /* 0x000fca00078e0a29 */
[----:B------:R-:W-:-:S13]  /*1c40*/  LOP3.LUT P1, R4, R13, 0x3, RZ, 0xc0, !PT ;  /* 0x000000030d047812 */ /* 0x000fda000782c0ff */
[----:B------:R-:W-:Y:S05]  /*1c50*/  @!P1 BRA `(.L_x_23) ;  /* 0x0000000400c49947 */ /* 0x000fea0003800000 */
[----:B------:R-:W-:Y:S01]  /*1c60*/  ISETP.NE.AND P1, PT, R4, 0x1, PT ;  /* 0x000000010400780c */ /* 0x000fe20003f25270 */
[----:B------:R-:W-:-:S12]  /*1c70*/  BSSY.RECONVERGENT B1, `(.L_x_39) ;  /* 0x0000046000017945 */ /* 0x000fd80003800200 */
[----:B------:R-:W-:Y:S05]  /*1c80*/  @!P1 BRA `(.L_x_40) ;  /* 0x0000000400109947 */ /* 0x000fea0003800000 */
[----:B------:R-:W-:Y:S01]  /*1c90*/  IMAD.MOV.U32 R6, RZ, RZ, RZ ;  /* 0x000000ffff067224 */ /* 0x000fe200078e00ff */
[----:B------:R-:W-:Y:S03]  /*1ca0*/  BSSY.RECONVERGENT B2, `(.L_x_41) ;  /* 0x000001a000027945 */ /* 0x000fe60003800200 */
        /* <DEDUP_REMOVED lines=21> */
.L_x_42:
[----:B------:R-:W-:Y:S01]  /*1e00*/  FMUL.FTZ R8, R5, R4 ;  /* 0x0000000405087220 */ /* 0x000fe20000410000 */
[----:B------:R-:W-:-:S03]  /*1e10*/  FMUL.FTZ R4, R4, 0.5 ;  /* 0x3f00000004047820 */ /* 0x000fc60000410000 */
[----:B------:R-:W-:-:S04]  /*1e20*/  FFMA R5, -R8, R8, R5 ;  /* 0x0000000808057223 */ /* 0x000fc80000000105 */
[----:B------:R-:W-:-:S07]  /*1e30*/  FFMA R8, R5, R4, R8 ;  /* 0x0000000405087223 */ /* 0x000fce0000000008 */
.L_x_43:
[----:B------:R-:W-:Y:S05]  /*1e40*/  BSYNC.RECONVERGENT B2 ;  /* 0x0000000000027941 */ /* 0x000fea0003800200 */
.L_x_41:
[----:B------:R-:W-:Y:S02]  /*1e50*/  HFMA2 R4, -RZ, RZ, 0, 0 ;  /* 0x00000000ff047431 */ /* 0x000fe400000001ff */
[----:B------:R-:W-:Y:S01]  /*1e60*/  VIADD R5, R7, 0x1 ;  /* 0x0000000107057836 */ /* 0x000fe20000000000 */
[----:B------:R-:W0:Y:S01]  /*1e70*/  S2R R10, SR_CgaCtaId ;  /* 0x00000000000a7919 */ /* 0x000e220000008800 */
[----:B------:R-:W-:Y:S01]  /*1e80*/  IMAD R15, R15, 0x1f, R6 ;  /* 0x0000001f0f0f7824 */ /* 0x000fe200078e0206 */
[----:B------:R-:W-:Y:S01]  /*1e90*/  BSSY.RECONVERGENT B2, `(.L_x_44) ;  /* 0x000001f000027945 */ /* 0x000fe20003800200 */
        /* <DEDUP_REMOVED lines=26> */
.L_x_45:
[----:B------:R-:W-:Y:S01]  /*2040*/  FMUL.FTZ R4, R5, R10 ;  /* 0x0000000a05047220 */ /* 0x000fe20000410000 */
[----:B------:R-:W-:-:S03]  /*2050*/  FMUL.FTZ R8, R10, 0.5 ;  /* 0x3f0000000a087820 */ /* 0x000fc60000410000 */
[----:B------:R-:W-:-:S04]  /*2060*/  FFMA R5, -R4, R4, R5 ;  /* 0x0000000404057223 */ /* 0x000fc80000000105 */
[----:B------:R-:W-:-:S07]  /*2070*/  FFMA R4, R5, R8, R4 ;  /* 0x0000000805047223 */ /* 0x000fce0000000004 */
.L_x_46:
[----:B------:R-:W-:Y:S05]  /*2080*/  BSYNC.RECONVERGENT B2 ;  /* 0x0000000000027941 */ /* 0x000fea0003800200 */
.L_x_44:
[----:B------:R-:W-:Y:S01]  /*2090*/  IMAD R17, R20, 0x1f, R17 ;  /* 0x0000001f14117824 */ /* 0x000fe200078e0211 */
[----:B------:R-:W-:-:S03]  /*20a0*/  IADD3 R7, PT, PT, R7, 0x2, RZ ;  /* 0x0000000207077810 */ /* 0x000fc60007ffe0ff */
[----:B------:R-:W-:-:S05]  /*20b0*/  IMAD R17, R17, 0x4, R6 ;  /* 0x0000000411117824 */ /* 0x000fca00078e0206 */
[----:B------:R0:W-:Y:S02]  /*20c0*/  STS [R17], R4 ;  /* 0x0000000411007388 */ /* 0x0001e40000000800 */
.L_x_40:
[----:B------:R-:W-:Y:S05]  /*20d0*/  BSYNC.RECONVERGENT B1 ;  /* 0x0000000000017941 */ /* 0x000fea0003800200 */
.L_x_39:
[----:B------:R-:W-:-:S04]  /*20e0*/  LOP3.LUT R13, R13, 0x1, RZ, 0xc0, !PT ;  /* 0x000000010d0d7812 */ /* 0x000fc800078ec0ff */
[----:B------:R-:W-:-:S13]  /*20f0*/  ISETP.NE.U32.AND P1, PT, R13, 0x1, PT ;  /* 0x000000010d00780c */ /* 0x000fda0003f25070 */
[----:B------:R-:W-:Y:S05]  /*2100*/  @P1 BRA `(.L_x_23) ;  /* 0x0000000000981947 */ /* 0x000fea0003800000 */
[----:B------:R-:W-:Y:S01]  /*2110*/  IMAD.MOV.U32 R6, RZ, RZ, RZ ;  /* 0x000000ffff067224 */ /* 0x000fe200078e00ff */
[----:B------:R-:W-:Y:S03]  /*2120*/  BSSY.RECONVERGENT B1, `(.L_x_47) ;  /* 0x000001a000017945 */ /* 0x000fe60003800200 */
[----:B------:R-:W-:-:S05]  /*2130*/  IMAD.HI R6, R7, -0x7bdef7bd, R6 ;  /* 0x8421084307067827 */ /* 0x000fca00078e0206 */
[----:B------:R-:W-:-:S04]  /*2140*/  SHF.R.U32.HI R5, RZ, 0x1f, R6 ;  /* 0x0000001fff057819 */ /* 0x000fc80000011606 */
[----:B------:R-:W-:-:S04]  /*2150*/  LEA.HI.SX32 R6, R6, R5, 0x1c ;  /* 0x0000000506067211 */ /* 0x000fc800078fe2ff */
[C---:B0-----:R-:W-:Y:S01]  /*2160*/  IADD3 R4, PT, PT, R6.reuse, -0xf, RZ ;  /* 0xfffffff106047810 */ /* 0x041fe20007ffe0ff */
[----:B------:R-:W-:-:S03]  /*2170*/  IMAD R7, R6, -0x1f, R7 ;  /* 0xffffffe106077824 */ /* 0x000fc600078e0207 */
[----:B------:R-:W-:Y:S01]  /*2180*/  I2FP.F32.S32 R4, R4 ;  /* 0x0000000400047245 */ /* 0x000fe20000201400 */
[----:B------:R-:W-:-:S04]  /*2190*/  VIADD R5, R7, 0xfffffff1 ;  /* 0xfffffff107057836 */ /* 0x000fc80000000000 */
[----:B------:R-:W-:Y:S01]  /*21a0*/  FMUL R4, R4, R29 ;  /* 0x0000001d04047220 */ /* 0x000fe20000400000 */
[----:B------:R-:W-:-:S05]  /*21b0*/  I2FP.F32.S32 R5, R5 ;  /* 0x0000000500057245 */ /* 0x000fca0000201400 */
[----:B------:R-:W-:-:S04]  /*21c0*/  FMUL R5, R5, R28 ;  /* 0x0000001c05057220 */ /* 0x000fc80000400000 */
[----:B------:R-:W-:-:S04]  /*21d0*/  FMUL R5, R5, R5 ;  /* 0x0000000505057220 */ /* 0x000fc80000400000 */
        /* <DEDUP_REMOVED lines=10> */
.L_x_48:
[----:B------:R-:W-:Y:S01]  /*2280*/  FMUL.FTZ R4, R5, R8 ;  /* 0x0000000805047220 */ /* 0x000fe20000410000 */
[----:B------:R-:W-:-:S03]  /*2290*/  FMUL.FTZ R8, R8, 0.5 ;  /* 0x3f00000008087820 */ /* 0x000fc60000410000 */
[----:B------:R-:W-:-:S04]  /*22a0*/  FFMA R5, -R4, R4, R5 ;  /* 0x0000000404057223 */ /* 0x000fc80000000105 */
[----:B------:R-:W-:-:S07]  /*22b0*/  FFMA R4, R5, R8, R4 ;  /* 0x0000000805047223 */ /* 0x000fce0000000004 */
.L_x_49:
[----:B------:R-:W-:Y:S05]  /*22c0*/  BSYNC.RECONVERGENT B1 ;  /* 0x0000000000017941 */ /* 0x000fea0003800200 */
.L_x_47:
[----:B------:R-:W0:Y:S01]  /*22d0*/  S2UR UR5, SR_CgaCtaId ;  /* 0x00000000000579c3 */ /* 0x000e220000008800 */
[----:B------:R-:W-:Y:S01]  /*22e0*/  UMOV UR4, 0x400 ;  /* 0x0000040000047882 */ /* 0x000fe20000000000 */
[----:B------:R-:W-:Y:S01]  /*22f0*/  IMAD R6, R7, 0x1f, R6 ;  /* 0x0000001f07067824 */ /* 0x000fe200078e0206 */
[----:B------:R-:W-:-:S04]  /*2300*/  UIADD3 UR4, UPT, UPT, UR4, 0x9c40, URZ ;  /* 0x00009c4004047890 */ /* 0x000fc8000fffe0ff */
[----:B0-----:R-:W-:-:S06]  /*2310*/  ULEA UR4, UR5, UR4, 0x18 ;  /* 0x0000000405047291 */ /* 0x001fcc000f8ec0ff */
[----:B------:R-:W-:-:S05]  /*2320*/  LEA R5, R6, UR4, 0x2 ;  /* 0x0000000406057c11 */ /* 0x000fca000f8e10ff */
[----:B------:R1:W-:Y:S01]  /*2330*/  STS [R5], R4 ;  /* 0x0000000405007388 */ /* 0x0003e20000000800 */
[----:B------:R-:W-:Y:S05]  /*2340*/  BRA `(.L_x_23) ;  /* 0x0000000000087947 */ /* 0x000fea0003800000 */
.L_x_22:
[----:B------:R-:W-:-:S13]  /*2350*/  ISETP.GT.U32.AND P1, PT, R18, 0x3c0, PT ;  /* 0x000003c01200780c */ /* 0x000fda0003f24070 */
[----:B------:R2:W-:Y:S02]  /*2360*/  @!P1 STS [R34], R35 ;  /* 0x0000002322009388 */ /* 0x0005e40000000800 */
.L_x_23:
[----:B------:R-:W-:Y:S05]  /*2370*/  BSYNC.RECONVERGENT B0 ;  /* 0x0000000000007941 */ /* 0x000fea0003800200 */
.L_x_21:
[----:B------:R-:W3:Y:S01]  /*2380*/  LDG.E R10, desc[UR36][R24.64] ;  /* 0x00000024180a7981 */ /* 0x000ee2000c1e1900 */
[----:B01----:R-:W0:Y:S01]  /*2390*/  I2F.F64.U32 R4, R16 ;  /* 0x0000001000047312 */ /* 0x003e220000201800 */
[----:B------:R-:W-:Y:S01]  /*23a0*/  BSSY.RECONVERGENT B0, `(.L_x_50) ;  /* 0x000001b000007945 */ /* 0x000fe20003800200 */
[----:B------:R-:W-:-:S06]  /*23b0*/  IMAD.MOV.U32 R37, RZ, RZ, R0 ;  /* 0x000000ffff257224 */ /* 0x000fcc00078e0000 */
[----:B------:R-:W1:Y:S01]  /*23c0*/  F2F.F64.F32 R6, R29 ;  /* 0x0000001d00067310 */ /* 0x000e620000201800 */
[----:B0-----:R-:W-:Y:S02]  /*23d0*/  DMUL R8, R4, 0.5 ;  /* 0x3fe0000004087828 */ /* 0x001fe40000000000 */
[----:B-1----:R-:W-:-:S08]  /*23e0*/  DMUL R6, R6, 0.5 ;  /* 0x3fe0000006067828 */ /* 0x002fd00000000000 */
[----:B------:R-:W0:Y:S08]  /*23f0*/  F2F.F32.F64 R8, R8 ;  /* 0x0000000800087310 */ /* 0x000e300000301000 */
[----:B0-----:R-:W0:Y:S02]  /*2400*/  FRND.FLOOR R4, R8 ;  /* 0x0000000800047307 */ /* 0x001e240000205000 */
[----:B0-----:R-:W-:-:S06]  /*2410*/  FMUL R19, R4, R29 ;  /* 0x0000001d04137220 */ /* 0x001fcc0000400000 */
[----:B------:R-:W0:Y:S02]  /*2420*/  F2F.F64.F32 R4, R19 ;  /* 0x0000001300047310 */ /* 0x000e240000201800 */
[----:B0-----:R-:W-:-:S14]  /*2430*/  DSETP.GT.AND P1, PT, R6, R4, PT ;  /* 0x000000040600722a */ /* 0x001fdc0003f24000 */
[----:B------:R-:W-:Y:S01]  /*2440*/  @P1 FMUL R19, R29, 0.5 ;  /* 0x3f0000001d131820 */ /* 0x000fe20000400000 */
[----:B---3--:R-:W-:-:S05]  /*2450*/  IMAD.IADD R10, R10, 0x1, R27 ;  /* 0x000000010a0a7824 */ /* 0x008fca00078e021b */
[----:B------:R-:W-:-:S13]  /*2460*/  ISETP.GE.AND P2, PT, R0, R10, PT ;  /* 0x0000000a0000720c */ /* 0x000fda0003f46270 */
[----:B------:R-:W-:Y:S05]  /*2470*/  @P2 BRA `(.L_x_51) ;  /* 0x0000000000342947 */ /* 0x000fea0003800000 */
[----:B------:R-:W-:-:S07]  /*2480*/  MOV R37, R0 ;  /* 0x0000000000257202 */ /* 0x000fce0000000f00 */
.L_x_52:
[----:B------:R-:W0:Y:S08]  /*2490*/  LDC.64 R4, c[0x0][0x3a0] ;  /* 0x0000e800ff047b82 */ /* 0x000e300000000a00 */
[----:B------:R-:W1:Y:S01]  /*24a0*/  LDC.64 R6, c[0x0][0x398] ;  /* 0x0000e600ff067b82 */ /* 0x000e620000000a00 */
[----:B0-----:R-:W-:-:S06]  /*24b0*/  IMAD.WIDE R4, R37, 0x4, R4 ;  /* 0x0000000425047825 */ /* 0x001fcc00078e0204 */
[----:B------:R-:W1:Y:S02]  /*24c0*/  LDG.E R5, desc[UR36][R4.64] ;  /* 0x0000002404057981 */ /* 0x000e64000c1e1900 */
[----:B-1----:R-:W-:-:S06]  /*24d0*/  IMAD.WIDE R6, R5, 0x4, R6 ;  /* 0x0000000405067825 */ /* 0x002fcc00078e0206 */
[----:B------:R-:W3:Y:S02]  /*24e0*/  LDG.E R6, desc[UR36][R6.64] ;  /* 0x0000002406067981 */ /* 0x000ee4000c1e1900 */
[----:B---3--:R-:W-:-:S05]  /*24f0*/  FADD R8, R6, R6 ;  /* 0x0000000606087221 */ /* 0x008fca0000000000 */
[----:B------:R-:W-:-:S13]  /*2500*/  FSETP.GEU.AND P1, PT, R8, R19, PT ;  /* 0x000000130800720b */ /* 0x000fda0003f2e000 */
[----:B------:R-:W-:Y:S05]  /*2510*/  @P1 BRA `(.L_x_51) ;  /* 0x00000000000c1947 */ /* 0x000fea0003800000 */
[----:B------:R-:W-:-:S05]  /*2520*/  VIADD R37, R37, 0x1 ;  /* 0x0000000125257836 */ /* 0x000fca0000000000 */
[----:B------:R-:W-:-:S13]  /*2530*/  ISETP.GE.AND P1, PT, R37, R10, PT ;  /* 0x0000000a2500720c */ /* 0x000fda0003f26270 */
[----:B------:R-:W-:Y:S05]  /*2540*/  @!P1 BRA `(.L_x_52) ;  /* 0xfffffffc00d09947 */ /* 0x000fea000383ffff */
.L_x_51:
[----:B------:R-:W-:Y:S05]  /*2550*/  BSYNC.RECONVERGENT B0 ;  /* 0x0000000000007941 */ /* 0x000fea0003800200 */
.L_x_50:
[----:B------:R-:W-:Y:S01]  /*2560*/  IMAD.IADD R17, R37, 0x1, -R0 ;  /* 0x0000000125117824 */ /* 0x000fe200078e0a00 */
[----:B------:R-:W-:Y:S04]  /*2570*/  BSSY.RECONVERGENT B7, `(.L_x_53) ;  /* 0x000027f000077945 */ /* 0x000fe80003800200 */
[----:B------:R-:W-:-:S13]  /*2580*/  ISETP.GE.AND P1, PT, R17, 0x1, PT ;  /* 0x000000011100780c */ /* 0x000fda0003f26270 */
[----:B------:R-:W-:Y:S05]  /*2590*/  @!P1 BRA `(.L_x_54) ;  /* 0x0000002400f09947 */ /* 0x000fea0003800000 */
[----:B------:R-:W-:Y:S04]  /*25a0*/  BSSY.RECONVERGENT B0, `(.L_x_55) ;  /* 0x0000169000007945 */ /* 0x000fe80003800200 */
[----:B------:R-:W-:Y:S05]  /*25b0*/  @!P0 BRA `(.L_x_56) ;  /* 0x0000000800e08947 */ /* 0x000fea0003800000 */
[----:B------:R-:W-:-:S13]  /*25c0*/  ISETP.GE.AND P0, PT, R41, R3, PT ;  /* 0x000000032900720c */ /* 0x000fda0003f06270 */
[----:B------:R-:W-:Y:S05]  /*25d0*/  @P0 BRA `(.L_x_57) ;  /* 0x0000001400940947 */ /* 0x000fea0003800000 */
[----:B------:R-:W0:Y:S01]  /*25e0*/  F2F.F64.F32 R4, R19 ;  /* 0x0000001300047310 */ /* 0x000e220000201800 */
[----:B------:R-:W-:Y:S01]  /*25f0*/  BSSY.RECONVERGENT B1, `(.L_x_58) ;  /* 0x00000b3000017945 */ /* 0x000fe20003800200 */
[----:B0-----:R-:W-:-:S11]  /*2600*/  DMUL R4, R4, 0.5 ;  /* 0x3fe0000004047828 */ /* 0x001fd60000000000 */
.L_x_70:
[----:B0-----:R-:W0:Y:S01]  /*2610*/  S2UR UR5, SR_CgaCtaId ;  /* 0x00000000000579c3 */ /* 0x001e220000008800 */
[----:B------:R-:W-:Y:S01]  /*2620*/  UMOV UR4, 0x400 ;  /* 0x0000040000047882 */ /* 0x000fe20000000000 */
[----:B-1----:R-:W1:Y:S01]  /*2630*/  MUFU.RCP64H R7, R5 ;  /* 0x0000000500077308 */ /* 0x002e620000001800 */
[----:B------:R-:W-:Y:S01]  /*2640*/  UIADD3 UR4, UPT, UPT, UR4, 0x9c40, URZ ;  /* 0x00009c4004047890 */ /* 0x000fe2000fffe0ff */
[----:B------:R-:W-:Y:S01]  /*2650*/  MOV R6, 0x1 ;  /* 0x0000000100067802 */ /* 0x000fe20000000f00 */
[----:B------:R-:W-:Y:S05]  /*2660*/  BSSY.RECONVERGENT B2, `(.L_x_59) ;  /* 0x0000017000027945 */ /* 0x000fea0003800200 */
[----:B-1----:R-:W-:Y:S01]  /*2670*/  DFMA R8, -R4, R6, 1 ;  /* 0x3ff000000408742b */ /* 0x002fe20000000106 */
[----:B0-----:R-:W-:-:S07]  /*2680*/  ULEA UR4, UR5, UR4, 0x18 ;  /* 0x0000000405047291 */ /* 0x001fce000f8ec0ff */
[----:B------:R-:W-:Y:S01]  /*2690*/  DFMA R8, R8, R8, R8 ;  /* 0x000000080808722b */ /* 0x000fe20000000008 */
[----:B------:R-:W-:-:S05]  /*26a0*/  LEA R42, R41, UR4, 0x2 ;  /* 0x00000004292a7c11 */ /* 0x000fca000f8e10ff */
[----:B------:R-:W0:Y:S02]  /*26b0*/  LDS R14, [R42] ;  /* 0x000000002a0e7984 */ /* 0x000e240000000800 */
[----:B------:R-:W-:-:S08]  /*26c0*/  DFMA R8, R6, R8, R6 ;  /* 0x000000080608722b */ /* 0x000fd00000000006 */
[----:B------:R-:W-:-:S08]  /*26d0*/  DFMA R12, -R4, R8, 1 ;  /* 0x3ff00000040c742b */ /* 0x000fd00000000108 */
[----:B------:R-:W-:Y:S01]  /*26e0*/  DFMA R12, R8, R12, R8 ;  /* 0x0000000c080c722b */ /* 0x000fe20000000008 */
[----:B0-----:R-:W0:Y:S07]  /*26f0*/  F2F.F64.F32 R6, R14 ;  /* 0x0000000e00067310 */ /* 0x001e2e0000201800 */
[----:B0-----:R-:W-:Y:S01]  /*2700*/  DMUL R10, R6, R12 ;  /* 0x0000000c060a7228 */ /* 0x001fe20000000000 */
[----:B------:R-:W-:-:S07]  /*2710*/  FSETP.GEU.AND P1, PT, |R7|, 6.5827683646048100446e-37, PT ;  /* 0x036000000700780b */ /* 0x000fce0003f2e200 */
[----:B------:R-:W-:-:S08]  /*2720*/  DFMA R8, -R4, R10, R6 ;  /* 0x0000000a0408722b */ /* 0x000fd00000000106 */
[----:B------:R-:W-:-:S10]  /*2730*/  DFMA R8, R12, R8, R10 ;  /* 0x000000080c08722b */ /* 0x000fd4000000000a */
[----:B------:R-:W-:-:S05]  /*2740*/  FFMA R10, RZ, R5, R9 ;  /* 0x00000005ff0a7223 */ /* 0x000fca0000000009 */
[----:B------:R-:W-:-:S13]  /*2750*/  FSETP.GT.AND P0, PT, |R10|, 1.469367938527859385e-39, PT ;  /* 0x001000000a00780b */ /* 0x000fda0003f04200 */
[----:B------:R-:W-:Y:S05]  /*2760*/  @P0 BRA P1, `(.L_x_60) ;  /* 0x0000000000180947 */ /* 0x000fea0000800000 */
[----:B------:R-:W-:Y:S01]  /*2770*/  IMAD.MOV.U32 R12, RZ, RZ, R6 ;  /* 0x000000ffff0c7224 */ /* 0x000fe200078e0006 */
[----:B------:R-:W-:Y:S01]  /*2780*/  MOV R8, R4 ;  /* 0x0000000400087202 */ /* 0x000fe20000000f00 */
[----:B------:R-:W-:Y:S01]  /*2790*/  IMAD.MOV.U32 R13, RZ, RZ, R7 ;  /* 0x000000ffff0d7224 */ /* 0x000fe200078e0007 */
[----:B------:R-:W-:Y:S01]  /*27a0*/  MOV R40, 0x27d0 ;  /* 0x000027d000287802 */ /* 0x000fe20000000f00 */
[----:B------:R-:W-:-:S07]  /*27b0*/  IMAD.MOV.U32 R9, RZ, RZ, R5 ;  /* 0x000000ffff097224 */ /* 0x000fce00078e0005 */
[----:B--2---:R-:W-:Y:S05]  /*27c0*/  CALL.REL.NOINC `($__internal_0_$__cuda_sm20_div_rn_f64_full) ;  /* 0x0000003000d87944 */ /* 0x004fea0003c00000 */
.L_x_60:
[----:B------:R-:W-:Y:S05]  /*27d0*/  BSYNC.RECONVERGENT B2 ;  /* 0x0000000000027941 */ /* 0x000fea0003800200 */
.L_x_59:
[----:B------:R-:W0:Y:S01]  /*27e0*/  F2F.F32.F64 R12, R8 ;  /* 0x00000008000c7310 */ /* 0x000e220000301000 */
[----:B------:R1:W-:Y:S01]  /*27f0*/  STS [R42], RZ ;  /* 0x000000ff2a007388 */ /* 0x0003e20000000800 */
[----:B------:R-:W-:Y:S01]  /*2800*/  BSSY.RECONVERGENT B2, `(.L_x_61) ;  /* 0x000008e000027945 */ /* 0x000fe20003800200 */
[----:B0-----:R-:W-:-:S13]  /*2810*/  FSETP.GEU.AND P0, PT, R12, 1, PT ;  /* 0x3f8000000c00780b */ /* 0x001fda0003f0e000 */
[----:B-1----:R-:W-:Y:S05]  /*2820*/  @P0 BRA `(.L_x_62) ;  /* 0x00000000008c0947 */ /* 0x002fea0003800000 */
[----:B------:R-:W0:Y:S01]  /*2830*/  MUFU.RCP64H R9, 3.1415920257568359375 ;  /* 0x400921fb00097908 */ /* 0x000e220000001800 */
[----:B------:R-:W-:Y:S01]  /*2840*/  IMAD.MOV.U32 R6, RZ, RZ, 0x60000000 ;  /* 0x60000000ff067424 */ /* 0x000fe200078e00ff */
[----:B------:R-:W-:Y:S01]  /*2850*/  MOV R7, 0x400921fb ;  /* 0x400921fb00077802 */ /* 0x000fe20000000f00 */
[----:B------:R-:W-:Y:S02]  /*2860*/  IMAD.MOV.U32 R8, RZ, RZ, 0x1 ;  /* 0x00000001ff087424 */ /* 0x000fe400078e00ff */
[C---:B------:R-:W-:Y:S01]  /*2870*/  FMUL R21, R12.reuse, R12 ;  /* 0x0000000c0c157220 */ /* 0x040fe20000400000 */
[----:B------:R-:W-:Y:S03]  /*2880*/  BSSY.RECONVERGENT B3, `(.L_x_63) ;  /* 0x000001a000037945 */ /* 0x000fe60003800200 */
[----:B------:R-:W1:Y:S01]  /*2890*/  F2F.F64.F32 R14, R21 ;  /* 0x00000015000e7310 */ /* 0x000e620000201800 */
[----:B------:R-:W-:-:S07]  /*28a0*/  FMUL R20, R12, R21 ;  /* 0x000000150c147220 */ /* 0x000fce0000400000 */
[----:B------:R-:W3:Y:S01]  /*28b0*/  F2F.F64.F32 R12, R20 ;  /* 0x00000014000c7310 */ /* 0x000ee20000201800 */
[----:B0-----:R-:W-:-:S08]  /*28c0*/  DFMA R10, R8, -R6, 1 ;  /* 0x3ff00000080a742b */ /* 0x001fd00000000806 */
[----:B------:R-:W-:-:S08]  /*28d0*/  DFMA R10, R10, R10, R10 ;  /* 0x0000000a0a0a722b */ /* 0x000fd0000000000a */
[----:B------:R-:W-:Y:S01]  /*28e0*/  DFMA R10, R8, R10, R8 ;  /* 0x0000000a080a722b */ /* 0x000fe20000000008 */
[----:B------:R-:W-:Y:S01]  /*28f0*/  IMAD.MOV.U32 R8, RZ, RZ, 0x0 ;  /* 0x00000000ff087424 */ /* 0x000fe200078e00ff */
[----:B------:R-:W-:-:S06]  /*2900*/  MOV R9, 0x3ff80000 ;  /* 0x3ff8000000097802 */ /* 0x000fcc0000000f00 */
[----:B-1----:R-:W-:Y:S02]  /*2910*/  DFMA R14, R14, -R8, 1 ;  /* 0x3ff000000e0e742b */ /* 0x002fe40000000808 */
[----:B------:R-:W-:-:S06]  /*2920*/  DFMA R8, R10, -R6, 1 ;  /* 0x3ff000000a08742b */ /* 0x000fcc0000000806 */
[----:B---3--:R-:W-:Y:S02]  /*2930*/  DFMA R12, R12, 0.75, R14 ;  /* 0x3fe800000c0c782b */ /* 0x008fe4000000000e */
[----:B------:R-:W-:-:S08]  /*2940*/  DFMA R10, R10, R8, R10 ;  /* 0x000000080a0a722b */ /* 0x000fd0000000000a */
[----:B------:R-:W-:Y:S01]  /*2950*/  DMUL R8, R12, R10 ;  /* 0x0000000a0c087228 */ /* 0x000fe20000000000 */
[----:B------:R-:W-:-:S07]  /*2960*/  FSETP.GEU.AND P1, PT, |R13|, 6.5827683646048100446e-37, PT ;  /* 0x036000000d00780b */ /* 0x000fce0003f2e200 */
[----:B------:R-:W-:-:S08]  /*2970*/  DFMA R6, R8, -R6, R12 ;  /* 0x800000060806722b */ /* 0x000fd0000000000c */
[----:B------:R-:W-:-:S10]  /*2980*/  DFMA R6, R10, R6, R8 ;  /* 0x000000060a06722b */ /* 0x000fd40000000008 */
[----:B------:R-:W-:-:S05]  /*2990*/  FFMA R8, RZ, 2.1426990032196044922, R7 ;  /* 0x400921fbff087823 */ /* 0x000fca0000000007 */
[----:B------:R-:W-:-:S13]  /*29a0*/  FSETP.GT.AND P0, PT, |R8|, 1.469367938527859385e-39, PT ;  /* 0x001000000800780b */ /* 0x000fda0003f04200 */
[----:B------:R-:W-:Y:S05]  /*29b0*/  @P0 BRA P1, `(.L_x_64) ;  /* 0x0000000000180947 */ /* 0x000fea0000800000 */
[----:B------:R-:W-:Y:S01]  /*29c0*/  IMAD.MOV.U32 R8, RZ, RZ, 0x60000000 ;  /* 0x60000000ff087424 */ /* 0x000fe200078e00ff */
[----:B------:R-:W-:Y:S01]  /*29d0*/  MOV R40, 0x2a00 ;  /* 0x00002a0000287802 */ /* 0x000fe20000000f00 */
[----:B------:R-:W-:-:S07]  /*29e0*/  IMAD.MOV.U32 R9, RZ, RZ, 0x400921fb ;  /* 0x400921fbff097424 */ /* 0x000fce00078e00ff */
[----:B--2---:R-:W-:Y:S05]  /*29f0*/  CALL.REL.NOINC `($__internal_0_$__cuda_sm20_div_rn_f64_full) ;  /* 0x00000030004c7944 */ /* 0x004fea0003c00000 */
[----:B------:R-:W-:Y:S01]  /*2a00*/  MOV R6, R8 ;  /* 0x0000000800067202 */ /* 0x000fe20000000f00 */
[----:B------:R-:W-:-:S07]  /*2a10*/  IMAD.MOV.U32 R7, RZ, RZ, R9 ;  /* 0x000000ffff077224 */ /* 0x000fce00078e0009 */
.L_x_64:
[----:B------:R-:W-:Y:S05]  /*2a20*/  BSYNC.RECONVERGENT B3 ;  /* 0x0000000000037941 */ /* 0x000fea0003800200 */
.L_x_63:
[----:B------:R-:W0:Y:S02]  /*2a30*/  F2F.F32.F64 R7, R6 ;  /* 0x0000000600077310 */ /* 0x000e240000301000 */
[----:B0-----:R0:W-:Y:S01]  /*2a40*/  STS [R42], R7 ;  /* 0x000000072a007388 */ /* 0x0011e20000000800 */
[----:B------:R-:W-:Y:S05]  /*2a50*/  BRA `(.L_x_65) ;  /* 0x0000000400a07947 */ /* 0x000fea0003800000 */
.L_x_62:
[----:B------:R-:W-:-:S13]  /*2a60*/  FSETP.GTU.AND P0, PT, R12, 2, PT ;  /* 0x400000000c00780b */ /* 0x000fda0003f0c000 */
[----:B------:R-:W-:Y:S05]  /*2a70*/  @P0 BRA `(.L_x_65) ;  /* 0x0000000400980947 */ /* 0x000fea0003800000 */
[----:B------:R-:W-:Y:S01]  /*2a80*/  FADD R6, -R12, 2 ;  /* 0x400000000c067421 */ /* 0x000fe20000000100 */
[----:B------:R-:W-:Y:S01]  /*2a90*/  IMAD.MOV.U32 R13, RZ, RZ, 0x3a2c32e4 ;  /* 0x3a2c32e4ff0d7424 */ /* 0x000fe200078e00ff */
[----:B------:R-:W-:Y:S02]  /*2aa0*/  BSSY.RECONVERGENT B3, `(.L_x_66) ;  /* 0x0000047000037945 */ /* 0x000fe40003800200 */
[C---:B------:R-:W-:Y:S01]  /*2ab0*/  FMUL R7, |R6|.reuse, 16777216 ;  /* 0x4b80000006077820 */ /* 0x040fe20000400200 */
[C---:B------:R-:W-:Y:S02]  /*2ac0*/  FSETP.GEU.AND P0, PT, |R6|.reuse, 1.175494350822287508e-38, PT ;  /* 0x008000000600780b */ /* 0x040fe40003f0e200 */
[----:B------:R-:W-:Y:S02]  /*2ad0*/  FSETP.NEU.AND P2, PT, R6, 1, PT ;  /* 0x3f8000000600780b */ /* 0x000fe40003f4d000 */
[----:B------:R-:W-:Y:S02]  /*2ae0*/  FSEL R7, R7, |R6|, !P0 ;  /* 0x4000000607077208 */ /* 0x000fe40004000000 */
[----:B------:R-:W-:-:S03]  /*2af0*/  FSEL R9, RZ, -24, P0 ;  /* 0xc1c00000ff097808 */ /* 0x000fc60000000000 */
[----:B------:R-:W-:-:S05]  /*2b00*/  VIADD R8, R7, 0xc0cafb0d ;  /* 0xc0cafb0d07087836 */ /* 0x000fca0000000000 */
[----:B------:R-:W-:-:S04]  /*2b10*/  LOP3.LUT R10, R8, 0xff800000, RZ, 0xc0, !PT ;  /* 0xff800000080a7812 */ /* 0x000fc800078ec0ff */
[-C--:B------:R-:W-:Y:S02]  /*2b20*/  IADD3 R7, PT, PT, R7, -R10.reuse, RZ ;  /* 0x8000000a07077210 */ /* 0x080fe40007ffe0ff */
[----:B------:R-:W-:-:S03]  /*2b30*/  I2FP.F32.S32 R10, R10 ;  /* 0x0000000a000a7245 */ /* 0x000fc60000201400 */
[C---:B------:R-:W-:Y:S01]  /*2b40*/  FADD R8, R7.reuse, 1 ;  /* 0x3f80000007087421 */ /* 0x040fe20000000000 */
[----:B------:R-:W-:Y:S01]  /*2b50*/  FADD R20, R7, -1 ;  /* 0xbf80000007147421 */ /* 0x000fe20000000000 */
[----:B------:R-:W-:-:S03]  /*2b60*/  FFMA R14, R10, 1.1920928955078125e-07, R9 ;  /* 0x340000000a0e7823 */ /* 0x000fc60000000009 */
[----:B------:R-:W-:Y:S01]  /*2b70*/  FADD R7, R20, R20 ;  /* 0x0000001414077221 */ /* 0x000fe20000000000 */
[----:B------:R-:W0:Y:S03]  /*2b80*/  MUFU.RCP R8, R8 ;  /* 0x0000000800087308 */ /* 0x000e260000001000 */
[----:B0-----:R-:W-:-:S04]  /*2b90*/  FMUL R7, R8, R7 ;  /* 0x0000000708077220 */ /* 0x001fc80000400000 */
[----:B------:R-:W-:Y:S01]  /*2ba0*/  FADD R11, R20, -R7 ;  /* 0x80000007140b7221 */ /* 0x000fe20000000000 */
[C---:B------:R-:W-:Y:S01]  /*2bb0*/  FMUL R10, R7.reuse, R7 ;  /* 0x00000007070a7220 */ /* 0x040fe20000400000 */
[----:B------:R-:W-:Y:S02]  /*2bc0*/  FFMA R9, R7, 1.4426950216293334961, R14 ;  /* 0x3fb8aa3b07097823 */ /* 0x000fe4000000000e */
[----:B------:R-:W-:Y:S01]  /*2bd0*/  FADD R11, R11, R11 ;  /* 0x0000000b0b0b7221 */ /* 0x000fe20000000000 */
[----:B------:R-:W-:Y:S01]  /*2be0*/  FFMA R13, R10, R13, 0.0032181653659790754318 ;  /* 0x3b52e7db0a0d7423 */ /* 0x000fe2000000000d */
[----:B------:R-:W-:Y:S02]  /*2bf0*/  FADD R14, R14, -R9 ;  /* 0x800000090e0e7221 */ /* 0x000fe40000000000 */
[----:B------:R-:W-:Y:S01]  /*2c00*/  FFMA R11, R20, -R7, R11 ;  /* 0x80000007140b7223 */ /* 0x000fe2000000000b */
[----:B------:R-:W-:Y:S01]  /*2c10*/  FFMA R13, R10, R13, 0.018033718690276145935 ;  /* 0x3c93bb730a0d7423 */ /* 0x000fe2000000000d */
[----:B------:R-:W-:-:S02]  /*2c20*/  FFMA R14, R7, 1.4426950216293334961, R14 ;  /* 0x3fb8aa3b070e7823 */ /* 0x000fc4000000000e */
[----:B------:R-:W-:Y:S01]  /*2c30*/  FMUL R11, R8, R11 ;  /* 0x0000000b080b7220 */ /* 0x000fe20000400000 */
[----:B------:R-:W-:-:S03]  /*2c40*/  FFMA R13, R10, R13, 0.12022458761930465698 ;  /* 0x3df6384f0a0d7423 */ /* 0x000fc6000000000d */
[----:B------:R-:W-:Y:S01]  /*2c50*/  FFMA R14, R11, 1.4426950216293334961, R14 ;  /* 0x3fb8aa3b0b0e7823 */ /* 0x000fe2000000000e */
[----:B------:R-:W-:-:S03]  /*2c60*/  FMUL R10, R10, R13 ;  /* 0x0000000d0a0a7220 */ /* 0x000fc60000400000 */
[----:B------:R-:W-:Y:S01]  /*2c70*/  FFMA R14, R7, 1.9251366722983220825e-08, R14 ;  /* 0x32a55e34070e7823 */ /* 0x000fe2000000000e */
[----:B------:R-:W-:-:S04]  /*2c80*/  FMUL R8, R10, 3 ;  /* 0x404000000a087820 */ /* 0x000fc80000400000 */
[----:B------:R-:W-:-:S04]  /*2c90*/  FFMA R11, R11, R8, R14 ;  /* 0x000000080b0b7223 */ /* 0x000fc8000000000e */
[----:B------:R-:W-:Y:S01]  /*2ca0*/  FFMA R10, R7, R10, R11 ;  /* 0x0000000a070a7223 */ /* 0x000fe2000000000b */
[----:B------:R-:W-:-:S03]  /*2cb0*/  IMAD.MOV.U32 R11, RZ, RZ, 0x391fcb8e ;  /* 0x391fcb8eff0b7424 */ /* 0x000fc600078e00ff */
[----:B------:R-:W-:-:S04]  /*2cc0*/  FADD R8, R9, R10 ;  /* 0x0000000a09087221 */ /* 0x000fc80000000000 */
[----:B------:R-:W-:Y:S01]  /*2cd0*/  FMUL R7, R8, 3 ;  /* 0x4040000008077820 */ /* 0x000fe20000400000 */
[----:B------:R-:W-:-:S03]  /*2ce0*/  FADD R9, -R9, R8 ;  /* 0x0000000809097221 */ /* 0x000fc60000000100 */
[----:B------:R-:W0:Y:S01]  /*2cf0*/  FRND R14, R7 ;  /* 0x00000007000e7307 */ /* 0x000e220000201000 */
[----:B------:R-:W-:Y:S01]  /*2d00*/  FADD R9, R10, -R9 ;  /* 0x800000090a097221 */ /* 0x000fe20000000000 */
[----:B------:R-:W-:Y:S01]  /*2d10*/  FFMA R8, R8, 3, -R7 ;  /* 0x4040000008087823 */ /* 0x000fe20000000807 */
[----:B------:R-:W-:-:S03]  /*2d20*/  FSETP.GEU.AND P1, PT, R7, RZ, PT ;  /* 0x000000ff0700720b */ /* 0x000fc60003f2e000 */
[----:B------:R-:W-:Y:S02]  /*2d30*/  FFMA R8, R9, 3, R8 ;  /* 0x4040000009087823 */ /* 0x000fe40000000008 */
[----:B------:R-:W1:Y:S01]  /*2d40*/  F2I.NTZ R10, R7 ;  /* 0x00000007000a7305 */ /* 0x000e620000203100 */
[----:B0-----:R-:W-:Y:S01]  /*2d50*/  FADD R9, R7, -R14 ;  /* 0x8000000e07097221 */ /* 0x001fe20000000000 */
[----:B------:R-:W-:-:S03]  /*2d60*/  FSETP.GT.AND P0, PT, R14, RZ, PT ;  /* 0x000000ff0e00720b */ /* 0x000fc60003f04000 */
[----:B------:R-:W-:-:S04]  /*2d70*/  FADD R8, R8, R9 ;  /* 0x0000000908087221 */ /* 0x000fc80000000000 */
[C---:B------:R-:W-:Y:S01]  /*2d80*/  FFMA R9, R8.reuse, R11, 0.0013391353422775864601 ;  /* 0x3aaf85ed08097423 */ /* 0x040fe2000000000b */
[----:B------:R-:W-:Y:S02]  /*2d90*/  SEL R11, RZ, 0x83000000, P0 ;  /* 0x83000000ff0b7807 */ /* 0x000fe40000000000 */
[----:B------:R-:W-:Y:S01]  /*2da0*/  FSETP.GT.AND P0, PT, |R7|, 152, PT ;  /* 0x431800000700780b */ /* 0x000fe20003f04200 */
[----:B------:R-:W-:Y:S01]  /*2db0*/  FFMA R9, R8, R9, 0.0096188392490148544312 ;  /* 0x3c1d985608097423 */ /* 0x000fe20000000009 */
[----:B------:R-:W-:Y:S01]  /*2dc0*/  IADD3 R14, PT, PT, R11, 0x7f000000, RZ ;  /* 0x7f0000000b0e7810 */ /* 0x000fe20007ffe0ff */
[----:B-1----:R-:W-:Y:S02]  /*2dd0*/  IMAD R10, R10, 0x800000, -R11 ;  /* 0x008000000a0a7824 */ /* 0x002fe400078e0a0b */
[----:B------:R-:W-:-:S04]  /*2de0*/  FFMA R9, R8, R9, 0.055503588169813156128 ;  /* 0x3d6357bb08097423 */ /* 0x000fc80000000009 */
[----:B------:R-:W-:-:S04]  /*2df0*/  FFMA R9, R8, R9, 0.24022644758224487305 ;  /* 0x3e75fdec08097423 */ /* 0x000fc80000000009 */
[----:B------:R-:W-:-:S04]  /*2e00*/  FFMA R9, R8, R9, 0.69314718246459960938 ;  /* 0x3f31721808097423 */ /* 0x000fc80000000009 */
[----:B------:R-:W-:-:S04]  /*2e10*/  FFMA R9, R8, R9, 1 ;  /* 0x3f80000008097423 */ /* 0x000fc80000000009 */
[----:B------:R-:W-:Y:S01]  /*2e20*/  FMUL R9, R9, R14 ;  /* 0x0000000e09097220 */ /* 0x000fe20000400000 */
[----:B------:R-:W-:-:S03]  /*2e30*/  IMAD.MOV.U32 R14, RZ, RZ, 0x3f800000 ;  /* 0x3f800000ff0e7424 */ /* 0x000fc600078e00ff */
[----:B------:R-:W-:Y:S01]  /*2e40*/  FMUL R9, R9, R10 ;  /* 0x0000000a09097220 */ /* 0x000fe20000400000 */
[----:B------:R-:W-:Y:S01]  /*2e50*/  @P0 FSEL R9, RZ, +INF , !P1 ;  /* 0x7f800000ff090808 */ /* 0x000fe20004800000 */
[----:B------:R-:W-:Y:S06]  /*2e60*/  @!P2 BRA `(.L_x_67) ;  /* 0x000000000028a947 */ /* 0x000fec0003800000 */
[----:B------:R-:W-:-:S13]  /*2e70*/  FSETP.NAN.AND P0, PT, |R6|, |R6|, PT ;  /* 0x400000060600720b */ /* 0x000fda0003f08200 */
[----:B------:R-:W-:Y:S01]  /*2e80*/  @P0 FADD R14, R6, 3 ;  /* 0x40400000060e0421 */ /* 0x000fe20000000000 */
[----:B------:R-:W-:Y:S06]  /*2e90*/  @P0 BRA `(.L_x_67) ;  /* 0x00000000001c0947 */ /* 0x000fec0003800000 */
[----:B------:R-:W-:-:S04]  /*2ea0*/  FSETP.NEU.AND P0, PT, |R6|, +INF , PT ;  /* 0x7f8000000600780b */ /* 0x000fc80003f0d200 */
[----:B------:R-:W-:-:S13]  /*2eb0*/  FSETP.NEU.AND P0, PT, R6, RZ, P0 ;  /* 0x000000ff0600720b */ /* 0x000fda000070d000 */
[----:B------:R-:W-:Y:S01]  /*2ec0*/  @!P0 FADD R14, R6, R6 ;  /* 0x00000006060e8221 */ /* 0x000fe20000000000 */
[----:B------:R-:W-:Y:S06]  /*2ed0*/  @!P0 BRA `(.L_x_67) ;  /* 0x00000000000c8947 */ /* 0x000fec0003800000 */
[----:B------:R-:W-:Y:S02]  /*2ee0*/  FSETP.GEU.AND P0, PT, -R12, -2, PT ;  /* 0xc00000000c00780b */ /* 0x000fe40003f0e100 */
[----:B------:R-:W-:-:S11]  /*2ef0*/  MOV R14, R9 ;  /* 0x00000009000e7202 */ /* 0x000fd60000000f00 */
[----:B------:R-:W-:-:S07]  /*2f00*/  @!P0 FADD R14, -R9, -RZ ;  /* 0x800000ff090e8221 */ /* 0x000fce0000000100 */
.L_x_67:
[----:B------:R-:W-:Y:S05]  /*2f10*/  BSYNC.RECONVERGENT B3 ;  /* 0x0000000000037941 */ /* 0x000fea0003800200 */
.L_x_66:
[----:B------:R-:W0:Y:S01]  /*2f20*/  MUFU.RCP64H R7, 3.1415920257568359375 ;  /* 0x400921fb00077908 */ /* 0x000e220000001800 */
[----:B------:R-:W-:Y:S02]  /*2f30*/  HFMA2 R6, -RZ, RZ, 0, 5.9604644775390625e-08 ;  /* 0x00000001ff067431 */ /* 0x000fe400000001ff */
[----:B------:R-:W-:Y:S01]  /*2f40*/  IMAD.MOV.U32 R10, RZ, RZ, 0x60000000 ;  /* 0x60000000ff0a7424 */ /* 0x000fe200078e00ff */
[----:B------:R-:W-:Y:S01]  /*2f50*/  BSSY.RECONVERGENT B3, `(.L_x_68) ;  /* 0x0000016000037945 */ /* 0x000fe20003800200 */
[----:B------:R-:W-:-:S03]  /*2f60*/  IMAD.MOV.U32 R11, RZ, RZ, 0x400921fb ;  /* 0x400921fbff0b7424 */ /* 0x000fc600078e00ff */
[----:B------:R-:W1:Y:S03]  /*2f70*/  F2F.F64.F32 R12, R14 ;  /* 0x0000000e000c7310 */ /* 0x000e660000201800 */
[----:B0-----:R-:W-:Y:S02]  /*2f80*/  DFMA R8, R6, -R10, 1 ;  /* 0x3ff000000608742b */ /* 0x001fe4000000080a */
[----:B-1----:R-:W-:-:S06]  /*2f90*/  DMUL R12, R12, 0.25 ;  /* 0x3fd000000c0c7828 */ /* 0x002fcc0000000000 */
[----:B------:R-:W-:-:S08]  /*2fa0*/  DFMA R8, R8, R8, R8 ;  /* 0x000000080808722b */ /* 0x000fd00000000008 */
[----:B------:R-:W-:Y:S01]  /*2fb0*/  DFMA R8, R6, R8, R6 ;  /* 0x000000080608722b */ /* 0x000fe20000000006 */
[----:B------:R-:W-:-:S07]  /*2fc0*/  FSETP.GEU.AND P1, PT, |R13|, 6.5827683646048100446e-37, PT ;  /* 0x036000000d00780b */ /* 0x000fce0003f2e200 */
[----:B------:R-:W-:-:S08]  /*2fd0*/  DFMA R6, R8, -R10, 1 ;  /* 0x3ff000000806742b */ /* 0x000fd0000000080a */
[----:B------:R-:W-:-:S08]  /*2fe0*/  DFMA R6, R8, R6, R8 ;  /* 0x000000060806722b */ /* 0x000fd00000000008 */
[----:B------:R-:W-:-:S08]  /*2ff0*/  DMUL R8, R6, R12 ;  /* 0x0000000c06087228 */ /* 0x000fd00000000000 */
        /* <DEDUP_REMOVED lines=11> */
.L_x_69:
[----:B------:R-:W-:Y:S05]  /*30b0*/  BSYNC.RECONVERGENT B3 ;  /* 0x0000000000037941 */ /* 0x000fea0003800200 */
.L_x_68:
[----:B------:R-:W0:Y:S02]  /*30c0*/  F2F.F32.F64 R7, R6 ;  /* 0x0000000600077310 */ /* 0x000e240000301000 */
[----:B0-----:R1:W-:Y:S02]  /*30d0*/  STS [R42], R7 ;  /* 0x000000072a007388 */ /* 0x0013e40000000800 */
.L_x_65:
[----:B------:R-:W-:Y:S05]  /*30e0*/  BSYNC.RECONVERGENT B2 ;  /* 0x0000000000027941 */ /* 0x000fea0003800200 */
.L_x_61:
[----:B------:R-:W-:-:S05]  /*30f0*/  VIADD R41, R41, 0x1 ;  /* 0x0000000129297836 */ /* 0x000fca0000000000 */
[----:B------:R-:W-:-:S13]  /*3100*/  ISETP.NE.AND P0, PT, R41, R3, PT ;  /* 0x000000032900720c */ /* 0x000fda0003f05270 */
[----:B------:R-:W-:Y:S05]  /*3110*/  @P0 BRA `(.L_x_70) ;  /* 0xfffffff4003c0947 */ /* 0x000fea000383ffff */
[----:B------:R-:W-:Y:S05]  /*3120*/  BSYNC.RECONVERGENT B1 ;  /* 0x0000000000017941 */ /* 0x000fea0003800200 */
.L_x_58:
[----:B------:R-:W-:Y:S05]  /*3130*/  BRA `(.L_x_57) ;  /* 0x0000000800bc7947 */ /* 0x000fea0003800000 */
.L_x_56:
[----:B------:R-:W-:-:S13]  /*3140*/  ISETP.GT.U32.AND P0, PT, R18, 0x3c0, PT ;  /* 0x000003c01200780c */ /* 0x000fda0003f04070 */
[----:B------:R-:W-:Y:S05]  /*3150*/  @P0 BRA `(.L_x_57) ;  /* 0x0000000800b40947 */ /* 0x000fea0003800000 */
[----:B------:R-:W0:Y:S01]  /*3160*/  F2F.F64.F32 R4, R19 ;  /* 0x0000001300047310 */ /* 0x000e220000201800 */
[----:B------:R-:W1:Y:S01]  /*3170*/  LDS R12, [R33] ;  /* 0x00000000210c7984 */ /* 0x000e620000000800 */
[----:B------:R-:W-:Y:S01]  /*3180*/  MOV R8, 0x1 ;  /* 0x0000000100087802 */ /* 0x000fe20000000f00 */
[----:B------:R-:W-:Y:S01]  /*3190*/  BSSY.RECONVERGENT B1, `(.L_x_71) ;  /* 0x0000016000017945 */ /* 0x000fe20003800200 */
[----:B0-----:R-:W-:-:S06]  /*31a0*/  DMUL R4, R4, 0.5 ;  /* 0x3fe0000004047828 */ /* 0x001fcc0000000000 */
[----:B------:R-:W0:Y:S02]  /*31b0*/  MUFU.RCP64H R9, R5 ;  /* 0x0000000500097308 */ /* 0x000e240000001800 */
[----:B0-----:R-:W-:-:S06]  /*31c0*/  DFMA R6, -R4, R8, 1 ;  /* 0x3ff000000406742b */ /* 0x001fcc0000000108 */
[----:B-1----:R-:W0:Y:S02]  /*31d0*/  F2F.F64.F32 R12, R12 ;  /* 0x0000000c000c7310 */ /* 0x002e240000201800 */
[----:B------:R-:W-:-:S08]  /*31e0*/  DFMA R6, R6, R6, R6 ;  /* 0x000000060606722b */ /* 0x000fd00000000006 */
[----:B------:R-:W-:Y:S01]  /*31f0*/  DFMA R6, R8, R6, R8 ;  /* 0x000000060806722b */ /* 0x000fe20000000008 */
[----:B0-----:R-:W-:-:S07]  /*3200*/  FSETP.GEU.AND P1, PT, |R13|, 6.5827683646048100446e-37, PT ;  /* 0x036000000d00780b */ /* 0x001fce0003f2e200 */
[----:B------:R-:W-:-:S08]  /*3210*/  DFMA R10, -R4, R6, 1 ;  /* 0x3ff00000040a742b */ /* 0x000fd00000000106 */
[----:B------:R-:W-:-:S08]  /*3220*/  DFMA R10, R6, R10, R6 ;  /* 0x0000000a060a722b */ /* 0x000fd00000000006 */
[----:B------:R-:W-:-:S08]  /*3230*/  DMUL R8, R12, R10 ;  /* 0x0000000a0c087228 */ /* 0x000fd00000000000 */
[----:B------:R-:W-:-:S08]  /*3240*/  DFMA R6, -R4, R8, R12 ;  /* 0x000000080406722b */ /* 0x000fd0000000010c */
[----:B------:R-:W-:-:S10]  /*3250*/  DFMA R6, R10, R6, R8 ;  /* 0x000000060a06722b */ /* 0x000fd40000000008 */
[----:B------:R-:W-:-:S05]  /*3260*/  FFMA R3, RZ, R5, R7 ;  /* 0x00000005ff037223 */ /* 0x000fca0000000007 */
[----:B------:R-:W-:-:S13]  /*3270*/  FSETP.GT.AND P0, PT, |R3|, 1.469367938527859385e-39, PT ;  /* 0x001000000300780b */ /* 0x000fda0003f04200 */
[----:B------:R-:W-:Y:S05]  /*3280*/  @P0 BRA P1, `(.L_x_72) ;  /* 0x0000000000180947 */ /* 0x000fea0000800000 */
[----:B------:R-:W-:Y:S01]  /*3290*/  IMAD.MOV.U32 R8, RZ, RZ, R4 ;  /* 0x000000ffff087224 */ /* 0x000fe200078e0004 */
[----:B------:R-:W-:Y:S01]  /*32a0*/  MOV R40, 0x32d0 ;  /* 0x000032d000287802 */ /* 0x000fe20000000f00 */
[----:B------:R-:W-:-:S07]  /*32b0*/  IMAD.MOV.U32 R9, RZ, RZ, R5 ;  /* 0x000000ffff097224 */ /* 0x000fce00078e0005 */
[----:B--2---:R-:W-:Y:S05]  /*32c0*/  CALL.REL.NOINC `($__internal_0_$__cuda_sm20_div_rn_f64_full) ;  /* 0x0000002800187944 */ /* 0x004fea0003c00000 */
[----:B------:R-:W-:Y:S01]  /*32d0*/  MOV R6, R8 ;  /* 0x0000000800067202 */ /* 0x000fe20000000f00 */
[----:B------:R-:W-:-:S07]  /*32e0*/  IMAD.MOV.U32 R7, RZ, RZ, R9 ;  /* 0x000000ffff077224 */ /* 0x000fce00078e0009 */
.L_x_72:
[----:B------:R-:W-:Y:S05]  /*32f0*/  BSYNC.RECONVERGENT B1 ;  /* 0x0000000000017941 */ /* 0x000fea0003800200 */
.L_x_71:
[----:B------:R-:W0:Y:S01]  /*3300*/  F2F.F32.F64 R3, R6 ;  /* 0x0000000600037310 */ /* 0x000e220000301000 */
[----:B------:R1:W-:Y:S01]  /*3310*/  STS [R33], RZ ;  /* 0x000000ff21007388 */ /* 0x0003e20000000800 */
[----:B0-----:R-:W-:-:S13]  /*3320*/  FSETP.GEU.AND P0, PT, R3, 1, PT ;  /* 0x3f8000000300780b */ /* 0x001fda0003f0e000 */
[----:B-1----:R-:W-:Y:S05]  /*3330*/  @P0 BRA `(.L_x_73) ;  /* 0x0000000000940947 */ /* 0x002fea0003800000 */
[----:B------:R-:W0:Y:S01]  /*3340*/  MUFU.RCP64H R9, 3.1415920257568359375 ;  /* 0x400921fb00097908 */ /* 0x000e220000001800 */
[----:B------:R-:W-:Y:S02]  /*3350*/  HFMA2 R5, -RZ, RZ, 2.017578125, 0.01168060302734375 ;  /* 0x400921fbff057431 */ /* 0x000fe400000001ff */
[----:B------:R-:W-:Y:S02]  /*3360*/  IMAD.MOV.U32 R4, RZ, RZ, 0x60000000 ;  /* 0x60000000ff047424 */ /* 0x000fe400078e00ff */
[C---:B------:R-:W-:Y:S01]  /*3370*/  FMUL R14, R3.reuse, R3 ;  /* 0x00000003030e7220 */ /* 0x040fe20000400000 */
[----:B------:R-:W-:Y:S01]  /*3380*/  IMAD.MOV.U32 R8, RZ, RZ, 0x1 ;  /* 0x00000001ff087424 */ /* 0x000fe200078e00ff */
[----:B------:R-:W-:Y:S02]  /*3390*/  BSSY.RECONVERGENT B1, `(.L_x_74) ;  /* 0x000001c000017945 */ /* 0x000fe40003800200 */
[----:B------:R-:W-:Y:S01]  /*33a0*/  FMUL R3, R3, R14 ;  /* 0x0000000e03037220 */ /* 0x000fe20000400000 */
[----:B------:R-:W1:Y:S08]  /*33b0*/  F2F.F64.F32 R12, R14 ;  /* 0x0000000e000c7310 */ /* 0x000e700000201800 */
        /* <DEDUP_REMOVED lines=17> */
[----:B------:R-:W-:Y:S01]  /*34d0*/  IMAD.MOV.U32 R12, RZ, RZ, R10 ;  /* 0x000000ffff0c7224 */ /* 0x000fe200078e000a */
[----:B------:R-:W-:Y:S01]  /*34e0*/  MOV R8, 0x60000000 ;  /* 0x6000000000087802 */ /* 0x000fe20000000f00 */
[----:B------:R-:W-:Y:S01]  /*34f0*/  IMAD.MOV.U32 R13, RZ, RZ, R11 ;  /* 0x000000ffff0d7224 */ /* 0x000fe200078e000b */
[----:B------:R-:W-:Y:S01]  /*3500*/  MOV R40, 0x3530 ;  /* 0x0000353000287802 */ /* 0x000fe20000000f00 */
[----:B------:R-:W-:-:S07]  /*3510*/  IMAD.MOV.U32 R9, RZ, RZ, 0x400921fb ;  /* 0x400921fbff097424 */ /* 0x000fce00078e00ff */
[----:B--2---:R-:W-:Y:S05]  /*3520*/  CALL.REL.NOINC `($__internal_0_$__cuda_sm20_div_rn_f64_full) ;  /* 0x0000002400807944 */ /* 0x004fea0003c00000 */
[----:B------:R-:W-:Y:S01]  /*3530*/  IMAD.MOV.U32 R4, RZ, RZ, R8 ;  /* 0x000000ffff047224 */ /* 0x000fe200078e0008 */
[----:B------:R-:W-:-:S07]  /*3540*/  MOV R5, R9 ;  /* 0x0000000900057202 */ /* 0x000fce0000000f00 */
.L_x_75:
[----:B------:R-:W-:Y:S05]  /*3550*/  BSYNC.RECONVERGENT B1 ;  /* 0x0000000000017941 */ /* 0x000fea0003800200 */
.L_x_74:
[----:B------:R-:W0:Y:S02]  /*3560*/  F2F.F32.F64 R4, R4 ;  /* 0x0000000400047310 */ /* 0x000e240000301000 */
[----:B0-----:R4:W-:Y:S01]  /*3570*/  STS [R33], R4 ;  /* 0x0000000421007388 */ /* 0x0019e20000000800 */
[----:B------:R-:W-:Y:S05]  /*3580*/  BRA `(.L_x_57) ;  /* 0x0000000400a87947 */ /* 0x000fea0003800000 */
.L_x_73:
[----:B------:R-:W-:-:S13]  /*3590*/  FSETP.GTU.AND P0, PT, R3, 2, PT ;  /* 0x400000000300780b */ /* 0x000fda0003f0c000 */
[----:B------:R-:W-:Y:S05]  /*35a0*/  @P0 BRA `(.L_x_57) ;  /* 0x0000000400a00947 */ /* 0x000fea0003800000 */
[----:B------:R-:W-:Y:S01]  /*35b0*/  FADD R4, -R3, 2 ;  /* 0x4000000003047421 */ /* 0x000fe20000000100 */
[----:B------:R-:W-:Y:S03]  /*35c0*/  BSSY.RECONVERGENT B1, `(.L_x_76) ;  /* 0x0000048000017945 */ /* 0x000fe60003800200 */
[C---:B------:R-:W-:Y:S01]  /*35d0*/  FMUL R5, |R4|.reuse, 16777216 ;  /* 0x4b80000004057820 */ /* 0x040fe20000400200 */
[C---:B------:R-:W-:Y:S02]  /*35e0*/  FSETP.GEU.AND P0, PT, |R4|.reuse, 1.175494350822287508e-38, PT ;  /* 0x008000000400780b */ /* 0x040fe40003f0e200 */
[----:B------:R-:W-:Y:S02]  /*35f0*/  FSETP.NEU.AND P2, PT, R4, 1, PT ;  /* 0x3f8000000400780b */ /* 0x000fe40003f4d000 */
[----:B------:R-:W-:-:S05]  /*3600*/  FSEL R5, R5, |R4|, !P0 ;  /* 0x4000000405057208 */ /* 0x000fca0004000000 */
[----:B------:R-:W-:-:S05]  /*3610*/  VIADD R6, R5, 0xc0cafb0d ;  /* 0xc0cafb0d05067836 */ /* 0x000fca0000000000 */
[----:B------:R-:W-:Y:S02]  /*3620*/  LOP3.LUT R8, R6, 0xff800000, RZ, 0xc0, !PT ;  /* 0xff80000006087812 */ /* 0x000fe400078ec0ff */
[----:B------:R-:W-:Y:S02]  /*3630*/  FSEL R6, RZ, -24, P0 ;  /* 0xc1c00000ff067808 */ /* 0x000fe40000000000 */
[----:B------:R-:W-:Y:S01]  /*3640*/  I2FP.F32.S32 R7, R8 ;  /* 0x0000000800077245 */ /* 0x000fe20000201400 */
[----:B------:R-:W-:-:S04]  /*3650*/  IMAD.IADD R5, R5, 0x1, -R8 ;  /* 0x0000000105057824 */ /* 0x000fc800078e0a08 */
[C---:B------:R-:W-:Y:S01]  /*3660*/  FADD R9, R5.reuse, 1 ;  /* 0x3f80000005097421 */ /* 0x040fe20000000000 */
[----:B------:R-:W-:Y:S01]  /*3670*/  FADD R10, R5, -1 ;  /* 0xbf800000050a7421 */ /* 0x000fe20000000000 */
[----:B------:R-:W-:-:S03]  /*3680*/  FFMA R8, R7, 1.1920928955078125e-07, R6 ;  /* 0x3400000007087823 */ /* 0x000fc60000000006 */
[----:B------:R-:W-:Y:S01]  /*3690*/  FADD R12, R10, R10 ;  /* 0x0000000a0a0c7221 */ /* 0x000fe20000000000 */
[----:B------:R-:W0:Y:S03]  /*36a0*/  MUFU.RCP R9, R9 ;  /* 0x0000000900097308 */ /* 0x000e260000001000 */
[----:B0-----:R-:W-:Y:S01]  /*36b0*/  FMUL R5, R9, R12 ;  /* 0x0000000c09057220 */ /* 0x001fe20000400000 */
[----:B------:R-:W-:-:S03]  /*36c0*/  HFMA2 R12, -RZ, RZ, 0.771484375, 0.21533203125 ;  /* 0x3a2c32e4ff0c7431 */ /* 0x000fc600000001ff */
[----:B------:R-:W-:Y:S01]  /*36d0*/  FADD R11, R10, -R5 ;  /* 0x800000050a0b7221 */ /* 0x000fe20000000000 */
[CC--:B------:R-:W-:Y:S01]  /*36e0*/  FMUL R7, R5.reuse, R5.reuse ;  /* 0x0000000505077220 */ /* 0x0c0fe20000400000 */
[----:B------:R-:W-:Y:S02]  /*36f0*/  FFMA R6, R5, 1.4426950216293334961, R8 ;  /* 0x3fb8aa3b05067823 */ /* 0x000fe40000000008 */
[----:B------:R-:W-:Y:S02]  /*3700*/  FADD R11, R11, R11 ;  /* 0x0000000b0b0b7221 */ /* 0x000fe40000000000 */
[----:B------:R-:W-:Y:S01]  /*3710*/  FADD R8, R8, -R6 ;  /* 0x8000000608087221 */ /* 0x000fe20000000000 */
[----:B------:R-:W-:Y:S01]  /*3720*/  FFMA R12, R7, R12, 0.0032181653659790754318 ;  /* 0x3b52e7db070c7423 */ /* 0x000fe2000000000c */
[----:B------:R-:W-:Y:S02]  /*3730*/  FFMA R10, R10, -R5, R11 ;  /* 0x800000050a0a7223 */ /* 0x000fe4000000000b */
[----:B------:R-:W-:Y:S01]  /*3740*/  FFMA R11, R5, 1.4426950216293334961, R8 ;  /* 0x3fb8aa3b050b7823 */ /* 0x000fe20000000008 */
[----:B------:R-:W-:Y:S01]  /*3750*/  FFMA R12, R7, R12, 0.018033718690276145935 ;  /* 0x3c93bb73070c7423 */ /* 0x000fe2000000000c */
[----:B------:R-:W-:Y:S01]  /*3760*/  FMUL R10, R9, R10 ;  /* 0x0000000a090a7220 */ /* 0x000fe20000400000 */
[----:B------:R-:W-:-:S02]  /*3770*/  IMAD.MOV.U32 R9, RZ, RZ, 0x391fcb8e ;  /* 0x391fcb8eff097424 */ /* 0x000fc400078e00ff */
[----:B------:R-:W-:Y:S01]  /*3780*/  FFMA R12, R7, R12, 0.12022458761930465698 ;  /* 0x3df6384f070c7423 */ /* 0x000fe2000000000c */
[----:B------:R-:W-:-:S03]  /*3790*/  FFMA R8, R10, 1.4426950216293334961, R11 ;  /* 0x3fb8aa3b0a087823 */ /* 0x000fc6000000000b */
[----:B------:R-:W-:Y:S01]  /*37a0*/  FMUL R12, R7, R12 ;  /* 0x0000000c070c7220 */ /* 0x000fe20000400000 */
[----:B------:R-:W-:-:S03]  /*37b0*/  FFMA R7, R5, 1.9251366722983220825e-08, R8 ;  /* 0x32a55e3405077823 */ /* 0x000fc60000000008 */
        /* <DEDUP_REMOVED lines=20> */
[----:B-1----:R-:W-:Y:S01]  /*3900*/  LEA R8, R8, -R9, 0x17 ;  /* 0x8000000908087211 */ /* 0x002fe200078eb8ff */
[----:B------:R-:W-:Y:S02]  /*3910*/  VIADD R10, R9, 0x7f000000 ;  /* 0x7f000000090a7836 */ /* 0x000fe40000000000 */
[----:B------:R-:W-:-:S04]  /*3920*/  FFMA R7, R6, R7, 0.055503588169813156128 ;  /* 0x3d6357bb06077423 */ /* 0x000fc80000000007 */
[----:B------:R-:W-:-:S04]  /*3930*/  FFMA R7, R6, R7, 0.24022644758224487305 ;  /* 0x3e75fdec06077423 */ /* 0x000fc80000000007 */
[----:B------:R-:W-:-:S04]  /*3940*/  FFMA R7, R6, R7, 0.69314718246459960938 ;  /* 0x3f31721806077423 */ /* 0x000fc80000000007 */
[----:B------:R-:W-:-:S04]  /*3950*/  FFMA R7, R6, R7, 1 ;  /* 0x3f80000006077423 */ /* 0x000fc80000000007 */
[----:B------:R-:W-:-:S04]  /*3960*/  FMUL R7, R7, R10 ;  /* 0x0000000a07077220 */ /* 0x000fc80000400000 */
        /* <DEDUP_REMOVED lines=10> */
[----:B------:R-:W-:Y:S01]  /*3a10*/  FSETP.GEU.AND P0, PT, -R3, -2, PT ;  /* 0xc00000000300780b */ /* 0x000fe20003f0e100 */
[----:B------:R-:W-:-:S12]  /*3a20*/  IMAD.MOV.U32 R12, RZ, RZ, R7 ;  /* 0x000000ffff0c7224 */ /* 0x000fd800078e0007 */
[----:B------:R-:W-:-:S07]  /*3a30*/  @!P0 FADD R12, -R7, -RZ ;  /* 0x800000ff070c8221 */ /* 0x000fce0000000100 */
.L_x_77:
[----:B------:R-:W-:Y:S05]  /*3a40*/  BSYNC.RECONVERGENT B1 ;  /* 0x0000000000017941 */ /* 0x000fea0003800200 */
.L_x_76:
[----:B------:R-:W0:Y:S01]  /*3a50*/  MUFU.RCP64H R7, 3.1415920257568359375 ;  /* 0x400921fb00077908 */ /* 0x000e220000001800 */
[----:B------:R-:W-:Y:S01]  /*3a60*/  MOV R8, 0x60000000 ;  /* 0x6000000000087802 */ /* 0x000fe20000000f00 */
[----:B------:R-:W-:Y:S01]  /*3a70*/  IMAD.MOV.U32 R9, RZ, RZ, 0x400921fb ;  /* 0x400921fbff097424 */ /* 0x000fe200078e00ff */
[----:B------:R-:W-:Y:S01]  /*3a80*/  BSSY.RECONVERGENT B1, `(.L_x_78) ;  /* 0x0000018000017945 */ /* 0x000fe20003800200 */
[----:B------:R-:W-:-:S04]  /*3a90*/  IMAD.MOV.U32 R6, RZ, RZ, 0x1 ;  /* 0x00000001ff067424 */ /* 0x000fc800078e00ff */
[----:B------:R-:W1:Y:S02]  /*3aa0*/  F2F.F64.F32 R10, R12 ;  /* 0x0000000c000a7310 */ /* 0x000e640000201800 */
        /* <DEDUP_REMOVED lines=13> */
[----:B------:R-:W-:Y:S01]  /*3b80*/  MOV R12, R10 ;  /* 0x0000000a000c7202 */ /* 0x000fe20000000f00 */
[----:B------:R-:W-:Y:S01]  /*3b90*/  IMAD.MOV.U32 R13, RZ, RZ, R11 ;  /* 0x000000ffff0d7224 */ /* 0x000fe200078e000b */
[----:B------:R-:W-:Y:S01]  /*3ba0*/  MOV R9, 0x400921fb ;  /* 0x400921fb00097802 */ /* 0x000fe20000000f00 */
[----:B------:R-:W-:Y:S01]  /*3bb0*/  IMAD.MOV.U32 R8, RZ, RZ, 0x60000000 ;  /* 0x60000000ff087424 */ /* 0x000fe200078e00ff */
[----:B------:R-:W-:-:S07]  /*3bc0*/  MOV R40, 0x3be0 ;  /* 0x00003be000287802 */ /* 0x000fce0000000f00 */
[----:B--2---:R-:W-:Y:S05]  /*3bd0*/  CALL.REL.NOINC `($__internal_0_$__cuda_sm20_div_rn_f64_full) ;  /* 0x0000001c00d47944 */ /* 0x004fea0003c00000 */
[----:B------:R-:W-:Y:S01]  /*3be0*/  IMAD.MOV.U32 R4, RZ, RZ, R8 ;  /* 0x000000ffff047224 */ /* 0x000fe200078e0008 */
[----:B------:R-:W-:-:S07]  /*3bf0*/  MOV R5, R9 ;  /* 0x0000000900057202 */ /* 0x000fce0000000f00 */
.L_x_79:
[----:B------:R-:W-:Y:S05]  /*3c00*/  BSYNC.RECONVERGENT B1 ;  /* 0x0000000000017941 */ /* 0x000fea0003800200 */
.L_x_78:
[----:B------:R-:W0:Y:S02]  /*3c10*/  F2F.F32.F64 R4, R4 ;  /* 0x0000000400047310 */ /* 0x000e240000301000 */
[----:B0-----:R3:W-:Y:S02]  /*3c20*/  STS [R33], R4 ;  /* 0x0000000421007388 */ /* 0x0017e40000000800 */
.L_x_57:
[----:B------:R-:W-:Y:S05]  /*3c30*/  BSYNC.RECONVERGENT B0 ;  /* 0x0000000000007941 */ /* 0x000fea0003800200 */
.L_x_55:
[----:B------:R-:W-:Y:S01]  /*3c40*/  VIADD R3, R19, 0x1800000 ;  /* 0x0180000013037836 */ /* 0x000fe20000000000 */
[----:B------:R-:W-:Y:S04]  /*3c50*/  BSSY.RECONVERGENT B0, `(.L_x_80) ;  /* 0x000000b000007945 */ /* 0x000fe80003800200 */
[----:B------:R-:W-:-:S04]  /*3c60*/  LOP3.LUT R3, R3, 0x7f800000, RZ, 0xc0, !PT ;  /* 0x7f80000003037812 */ /* 0x000fc800078ec0ff */
[----:B------:R-:W-:-:S13]  /*3c70*/  ISETP.GT.U32.AND P0, PT, R3, 0x1ffffff, PT ;  /* 0x01ffffff0300780c */ /* 0x000fda0003f04070 */
[----:B------:R-:W-:Y:S05]  /*3c80*/  @P0 BRA `(.L_x_81) ;  /* 0x00000000000c0947 */ /* 0x000fea0003800000 */
[----:B---34-:R-:W-:-:S07]  /*3c90*/  MOV R4, 0x3cb0 ;  /* 0x00003cb000047802 */ /* 0x018fce0000000f00 */
[----:B012---:R-:W-:Y:S05]  /*3ca0*/  CALL.REL.NOINC `($__internal_2_$__cuda_sm20_rcp_rn_f32_slowpath) ;  /* 0x0000002400687944 */ /* 0x007fea0003c00000 */
[----:B------:R-:W-:Y:S05]  /*3cb0*/  BRA `(.L_x_82) ;  /* 0x0000000000107947 */ /* 0x000fea0003800000 */
.L_x_81:
[----:B------:R-:W5:Y:S02]  /*3cc0*/  MUFU.RCP R8, R19 ;  /* 0x0000001300087308 */ /* 0x000f640000001000 */
[----:B-----5:R-:W-:-:S04]  /*3cd0*/  FFMA R3, R19, R8, -1 ;  /* 0xbf80000013037423 */ /* 0x020fc80000000008 */
[----:B------:R-:W-:-:S04]  /*3ce0*/  FADD.FTZ R3, -R3, -RZ ;  /* 0x800000ff03037221 */ /* 0x000fc80000010100 */
[----:B------:R-:W-:-:S07]  /*3cf0*/  FFMA R8, R8, R3, R8 ;  /* 0x0000000308087223 */ /* 0x000fce0000000008 */
.L_x_82:
[----:B------:R-:W-:Y:S05]  /*3d00*/  BSYNC.RECONVERGENT B0 ;  /* 0x0000000000007941 */ /* 0x000fea0003800200 */
.L_x_80:
[----:B------:R-:W5:Y:S01]  /*3d10*/  I2F.U32.RP R6, UR41 ;  /* 0x0000002900067d06 */ /* 0x000f620008209000 */
[----:B---34-:R-:W-:Y:S01]  /*3d20*/  HFMA2 R4, -RZ, RZ, 0, 0 ;  /* 0x00000000ff047431 */ /* 0x018fe200000001ff */
[----:B------:R-:W-:Y:S01]  /*3d30*/  ISETP.NE.U32.AND P2, PT, RZ, UR41, PT ;  /* 0x00000029ff007c0c */ /* 0x000fe2000bf45070 */
[----:B------:R-:W-:Y:S01]  /*3d40*/  BSSY.RECONVERGENT B8, `(.L_x_83) ;  /* 0x0000026000087945 */ /* 0x000fe20003800200 */
[----:B------:R-:W-:-:S04]  /*3d50*/  ISETP.NE.AND P3, PT, R36, RZ, PT ;  /* 0x000000ff2400720c */ /* 0x000fc80003f65270 */
[----:B-----5:R-:W0:Y:S02]  /*3d60*/  MUFU.RCP R6, R6 ;  /* 0x0000000600067308 */ /* 0x020e240000001000 */
[----:B01----:R-:W-:-:S06]  /*3d70*/  IADD3 R7, PT, PT, R6, 0xffffffe, RZ ;  /* 0x0ffffffe06077810 */ /* 0x003fcc0007ffe0ff */
[----:B------:R-:W0:Y:S02]  /*3d80*/  F2I.FTZ.U32.TRUNC.NTZ R5, R7 ;  /* 0x0000000700057305 */ /* 0x000e24000021f000 */
[----:B0-----:R-:W-:-:S04]  /*3d90*/  IMAD.MOV R3, RZ, RZ, -R5 ;  /* 0x000000ffff037224 */ /* 0x001fc800078e0a05 */
[----:B------:R-:W-:-:S04]  /*3da0*/  IMAD R3, R3, UR41, RZ ;  /* 0x0000002903037c24 */ /* 0x000fc8000f8e02ff */
[----:B------:R-:W-:-:S06]  /*3db0*/  IMAD.HI.U32 R4, R5, R3, R4 ;  /* 0x0000000305047227 */ /* 0x000fcc00078e0004 */
[----:B------:R-:W-:-:S04]  /*3dc0*/  IMAD.HI.U32 R3, R4, R17, RZ ;  /* 0x0000001104037227 */ /* 0x000fc800078e00ff */
[----:B------:R-:W-:-:S04]  /*3dd0*/  IMAD.MOV R4, RZ, RZ, -R3 ;  /* 0x000000ffff047224 */ /* 0x000fc800078e0a03 */
[----:B------:R-:W-:Y:S02]  /*3de0*/  IMAD R9, R4, UR41, R17 ;  /* 0x0000002904097c24 */ /* 0x000fe4000f8e0211 */
[----:B------:R-:W0:Y:S03]  /*3df0*/  F2F.F64.F32 R4, R8 ;  /* 0x0000000800047310 */ /* 0x000e260000201800 */
[----:B------:R-:W-:Y:S01]  /*3e00*/  ISETP.GE.U32.AND P0, PT, R9, UR41, PT ;  /* 0x0000002909007c0c */ /* 0x000fe2000bf06070 */
[----:B0-----:R-:W-:-:S12]  /*3e10*/  DMUL R6, R4, 8 ;  /* 0x4020000004067828 */ /* 0x001fd80000000000 */
[----:B------:R-:W-:Y:S01]  /*3e20*/  @P0 IADD3 R9, PT, PT, R9, -UR41, RZ ;  /* 0x8000002909090c10 */ /* 0x000fe2000fffe0ff */
[----:B------:R-:W-:Y:S01]  /*3e30*/  @P0 VIADD R3, R3, 0x1 ;  /* 0x0000000103030836 */ /* 0x000fe20000000000 */
[----:B------:R-:W-:Y:S02]  /*3e40*/  ISETP.NE.AND P0, PT, R18, RZ, PT ;  /* 0x000000ff1200720c */ /* 0x000fe40003f05270 */
[----:B------:R-:W-:Y:S01]  /*3e50*/  ISETP.GE.U32.AND P1, PT, R9, UR41, PT ;  /* 0x0000002909007c0c */ /* 0x000fe2000bf26070 */
[----:B------:R-:W-:-:S08]  /*3e60*/  DMUL R6, R4, R6 ;  /* 0x0000000604067228 */ /* 0x000fd00000000000 */
[----:B------:R-:W-:-:S04]  /*3e70*/  DMUL R6, R4, R6 ;  /* 0x0000000604067228 */ /* 0x000fc80000000000 */
[----:B------:R-:W-:Y:S02]  /*3e80*/  @P1 IADD3 R3, PT, PT, R3, 0x1, RZ ;  /* 0x0000000103031810 */ /* 0x000fe40007ffe0ff */
[----:B------:R-:W-:Y:S01]  /*3e90*/  @!P2 LOP3.LUT R3, RZ, UR41, RZ, 0x33, !PT ;  /* 0x00000029ff03ac12 */ /* 0x000fe2000f8e33ff */
[----:B------:R0:W1:Y:S04]  /*3ea0*/  F2F.F32.F64 R39, R6 ;  /* 0x0000000600277310 */ /* 0x0000680000301000 */
[----:B------:R-:W-:-:S04]  /*3eb0*/  IMAD R19, R3, R18, R0 ;  /* 0x0000001203137224 */ /* 0x000fc800078e0200 */
[----:B------:R-:W-:-:S05]  /*3ec0*/  IMAD.IADD R38, R3, 0x1, R19 ;  /* 0x0000000103267824 */ /* 0x000fca00078e0213 */
[----:B------:R-:W-:Y:S01]  /*3ed0*/  SEL R38, R37, R38, !P3 ;  /* 0x0000002625267207 */ /* 0x000fe20005800000 */
[----:B0-----:R-:W-:Y:S06]  /*3ee0*/  @P0 BRA `(.L_x_84) ;  /* 0x00000000002c0947 */ /* 0x001fec0003800000 */
[----:B------:R-:W-:Y:S01]  /*3ef0*/  MOV R8, 0x0 ;  /* 0x0000000000087802 */ /* 0x000fe20000000f00 */
[----:B------:R0:W-:Y:S01]  /*3f00*/  STL.64 [R1], R16 ;  /* 0x0000001001007387 */ /* 0x0001e20000100a00 */
[----:B------:R-:W3:Y:S01]  /*3f10*/  LDCU.64 UR4, c[0x4][0x18] ;  /* 0x01000300ff0477ac */ /* 0x000ee20008000a00 */
[----:B------:R-:W-:Y:S01]  /*3f20*/  MOV R6, UR38 ;  /* 0x0000002600067c02 */ /* 0x000fe20008000f00 */
[----:B------:R-:W-:Y:S01]  /*3f30*/  IMAD.U32 R7, RZ, RZ, UR39 ;  /* 0x00000027ff077e24 */ /* 0x000fe2000f8e00ff */
[----:B------:R0:W-:Y:S01]  /*3f40*/  STL [R1+0x8], R3 ;  /* 0x0000080301007387 */ /* 0x0001e20000100800 */
[----:B------:R-:W4:Y:S01]  /*3f50*/  LDC.64 R8, c[0x4][R8] ;  /* 0x0100000008087b82 */ /* 0x000f220000000a00 */
[----:B---3--:R-:W-:Y:S01]  /*3f60*/  MOV R4, UR4 ;  /* 0x0000000400047c02 */ /* 0x008fe20008000f00 */
[----:B0-----:R-:W-:-:S07]  /*3f70*/  IMAD.U32 R5, RZ, RZ, UR5 ;  /* 0x00000005ff057e24 */ /* 0x001fce000f8e00ff */
[----:B------:R-:W-:-:S07]  /*3f80*/  LEPC R20, `(.L_x_84) ;  /* 0x000000001014794e */ /* 0x000fce0000000000 */
[----:B-12-4-:R-:W-:Y:S05]  /*3f90*/  CALL.ABS.NOINC R8 ;  /* 0x0000000008007343 */ /* 0x016fea0003c00000 */
.L_x_84:
[----:B------:R-:W-:Y:S05]  /*3fa0*/  BSYNC.RECONVERGENT B8 ;  /* 0x0000000000087941 */ /* 0x000fea0003800200 */
.L_x_83:
        /* <DEDUP_REMOVED lines=11> */
.L_x_85:
[----:B------:R-:W-:Y:S02]  /*4060*/  ISETP.GE.AND P0, PT, R19, R38, PT ;  /* 0x000000261300720c */ /* 0x000fe40003f06270 */
[----:B------:R-:W-:-:S11]  /*4070*/  MOV R0, R37 ;  /* 0x0000002500007202 */ /* 0x000fd60000000f00 */
[----:B------:R-:W-:Y:S05]  /*4080*/  @P0 BRA `(.L_x_54) ;  /* 0x0000000c00340947 */ /* 0x000fea0003800000 */
[----:B------:R-:W-:Y:S01]  /*4090*/  SHF.R.U32.HI R3, RZ, 0x1, R16 ;  /* 0x00000001ff037819 */ /* 0x000fe20000011610 */
[----:B------:R-:W-:Y:S01]  /*40a0*/  BSSY.RECONVERGENT B0, `(.L_x_86) ;  /* 0x00000ca000007945 */ /* 0x000fe20003800200 */
[----:B------:R-:W-:Y:S02]  /*40b0*/  LOP3.LUT R12, R16, 0x7ffffffc, RZ, 0xc0, !PT ;  /* 0x7ffffffc100c7812 */ /* 0x000fe400078ec0ff */
[----:B------:R-:W-:-:S07]  /*40c0*/  LOP3.LUT R13, R3, 0xf, RZ, 0x3c, !PT ;  /* 0x0000000f030d7812 */ /* 0x000fce00078e3cff */
.L_x_109:
[----:B0---4-:R-:W0:Y:S08]  /*40d0*/  LDC.64 R4, c[0x0][0x3a0] ;  /* 0x0000e800ff047b82 */ /* 0x011e300000000a00 */
[----:B-1----:R-:W1:Y:S08]  /*40e0*/  LDC.64 R8, c[0x0][0x380] ;  /* 0x0000e000ff087b82 */ /* 0x002e700000000a00 */
[----:B--2---:R-:W2:Y:S01]  /*40f0*/  LDC.64 R6, c[0x0][0x390] ;  /* 0x0000e400ff067b82 */ /* 0x004ea20000000a00 */
[----:B0--3--:R-:W-:-:S07]  /*4100*/  IMAD.WIDE R10, R19, 0x4, R4 ;  /* 0x00000004130a7825 */ /* 0x009fce00078e0204 */
[----:B------:R-:W0:Y:S01]  /*4110*/  LDC.64 R4, c[0x0][0x388] ;  /* 0x0000e200ff047b82 */ /* 0x000e220000000a00 */
[----:B------:R-:W1:Y:S01]  /*4120*/  LDG.E R11, desc[UR36][R10.64] ;  /* 0x000000240a0b7981 */ /* 0x000e62000c1e1900 */
[----:B------:R-:W3:Y:S01]  /*4130*/  MUFU.RCP R20, R29 ;  /* 0x0000001d00147308 */ /* 0x000ee20000001000 */
[----:B-1----:R-:W-:-:S06]  /*4140*/  IMAD.WIDE R8, R11, 0x4, R8 ;  /* 0x000000040b087825 */ /* 0x002fcc00078e0208 */
[----:B------:R-:W4:Y:S01]  /*4150*/  LDG.E R9, desc[UR36][R8.64] ;  /* 0x0000002408097981 */ /* 0x000f22000c1e1900 */
[----:B--2---:R-:W-:-:S04]  /*4160*/  IMAD.WIDE R6, R11, 0x4, R6 ;  /* 0x000000040b067825 */ /* 0x004fc800078e0206 */
[----:B0-----:R-:W-:Y:S02]  /*4170*/  IMAD.WIDE R4, R11, 0x4, R4 ;  /* 0x000000040b047825 */ /* 0x001fe400078e0204 */
[----:B------:R0:W5:Y:S04]  /*4180*/  LDG.E R6, desc[UR36][R6.64] ;  /* 0x0000002406067981 */ /* 0x000168000c1e1900 */
[----:B------:R0:W5:Y:S01]  /*4190*/  LDG.E R14, desc[UR36][R4.64] ;  /* 0x00000024040e7981 */ /* 0x000162000c1e1900 */
[----:B---3--:R-:W-:-:S04]  /*41a0*/  FFMA R11, R20, -R29, 1 ;  /* 0x3f800000140b7423 */ /* 0x008fc8000000081d */
[----:B------:R-:W-:Y:S01]  /*41b0*/  FFMA R11, R20, R11, R20 ;  /* 0x0000000b140b7223 */ /* 0x000fe20000000014 */
[----:B------:R-:W-:Y:S01]  /*41c0*/  BSSY.RECONVERGENT B1, `(.L_x_87) ;  /* 0x000000b000017945 */ /* 0x000fe20003800200 */
[----:B----4-:R-:W-:-:S04]  /*41d0*/  FADD R0, -R22, R9 ;  /* 0x0000000916007221 */ /* 0x010fc80000000100 */
[----:B------:R-:W1:Y:S01]  /*41e0*/  FCHK P0, R0, R29 ;  /* 0x0000001d00007302 */ /* 0x000e620000000000 */
[----:B------:R-:W-:-:S04]  /*41f0*/  FFMA R10, R0, R11, RZ ;  /* 0x0000000b000a7223 */ /* 0x000fc800000000ff */
[----:B------:R-:W-:-:S04]  /*4200*/  FFMA R8, R10, -R29, R0 ;  /* 0x8000001d0a087223 */ /* 0x000fc80000000000 */
[----:B------:R-:W-:Y:S01]  /*4210*/  FFMA R8, R11, R8, R10 ;  /* 0x000000080b087223 */ /* 0x000fe2000000000a */
[----:B01----:R-:W-:Y:S06]  /*4220*/  @!P0 BRA `(.L_x_88) ;  /* 0x0000000000108947 */ /* 0x003fec0003800000 */
[----:B------:R-:W-:Y:S01]  /*4230*/  IMAD.MOV.U32 R5, RZ, RZ, R29 ;  /* 0x000000ffff057224 */ /* 0x000fe200078e001d */
[----:B------:R-:W-:-:S07]  /*4240*/  MOV R4, 0x4260 ;  /* 0x0000426000047802 */ /* 0x000fce0000000f00 */
[----:B-----5:R-:W-:Y:S05]  /*4250*/  CALL.REL.NOINC `($__internal_4_$__cuda_sm3x_div_rn_noftz_f32_slowpath) ;  /* 0x0000002400287944 */ /* 0x020fea0003c00000 */
[----:B------:R-:W-:-:S07]  /*4260*/  MOV R8, R0 ;  /* 0x0000000000087202 */ /* 0x000fce0000000f00 */
.L_x_88:
[----:B------:R-:W-:Y:S05]  /*4270*/  BSYNC.RECONVERGENT B1 ;  /* 0x0000000000017941 */ /* 0x000fea0003800200 */
.L_x_87:
[----:B------:R-:W0:Y:S01]  /*4280*/  MUFU.RCP R5, R28 ;  /* 0x0000001c00057308 */ /* 0x000e220000001000 */
[----:B-----5:R-:W-:Y:S01]  /*4290*/  FADD R0, -R23, R14 ;  /* 0x0000000e17007221 */ /* 0x020fe20000000100 */
[----:B------:R-:W-:Y:S06]  /*42a0*/  BSSY.RECONVERGENT B1, `(.L_x_89) ;  /* 0x000000d000017945 */ /* 0x000fec0003800200 */
[----:B------:R-:W1:Y:S08]  /*42b0*/  FCHK P0, R0, R28 ;  /* 0x0000001c00007302 */ /* 0x000e700000000000 */
[----:B------:R-:W2:Y:S01]  /*42c0*/  F2I.FLOOR.NTZ R8, R8 ;  /* 0x0000000800087305 */ /* 0x000ea20000207100 */
[----:B0-----:R-:W-:-:S04]  /*42d0*/  FFMA R4, R5, -R28, 1 ;  /* 0x3f80000005047423 */ /* 0x001fc8000000081c */
[----:B------:R-:W-:-:S04]  /*42e0*/  FFMA R5, R5, R4, R5 ;  /* 0x0000000405057223 */ /* 0x000fc80000000005 */
[----:B------:R-:W-:-:S04]  /*42f0*/  FFMA R7, R0, R5, RZ ;  /* 0x0000000500077223 */ /* 0x000fc800000000ff */
[----:B------:R-:W-:-:S04]  /*4300*/  FFMA R4, R7, -R28, R0 ;  /* 0x8000001c07047223 */ /* 0x000fc80000000000 */
[----:B------:R-:W-:Y:S01]  /*4310*/  FFMA R4, R5, R4, R7 ;  /* 0x0000000405047223 */ /* 0x000fe20000000007 */
[----:B-12---:R-:W-:Y:S06]  /*4320*/  @!P0 BRA `(.L_x_90) ;  /* 0x0000000000108947 */ /* 0x006fec0003800000 */
[----:B------:R-:W-:Y:S01]  /*4330*/  IMAD.MOV.U32 R5, RZ, RZ, R28 ;  /* 0x000000ffff057224 */ /* 0x000fe200078e001c */
[----:B------:R-:W-:-:S07]  /*4340*/  MOV R4, 0x4360 ;  /* 0x0000436000047802 */ /* 0x000fce0000000f00 */
[----:B------:R-:W-:Y:S05]  /*4350*/  CALL.REL.NOINC `($__internal_4_$__cuda_sm3x_div_rn_noftz_f32_slowpath) ;  /* 0x0000002000e87944 */ /* 0x000fea0003c00000 */
[----:B------:R-:W-:-:S07]  /*4360*/  MOV R4, R0 ;  /* 0x0000000000047202 */ /* 0x000fce0000000f00 */
.L_x_90:
[----:B------:R-:W-:Y:S05]  /*4370*/  BSYNC.RECONVERGENT B1 ;  /* 0x0000000000017941 */ /* 0x000fea0003800200 */
.L_x_89:
[----:B------:R-:W0:Y:S01]  /*4380*/  F2I.FLOOR.NTZ R0, R4 ;  /* 0x0000000400007305 */ /* 0x000e220000207100 */
[----:B------:R-:W-:Y:S01]  /*4390*/  HFMA2 R5, -RZ, RZ, 0, 0 ;  /* 0x00000000ff057431 */ /* 0x000fe200000001ff */
[----:B------:R-:W-:Y:S01]  /*43a0*/  BSSY.RECONVERGENT B1, `(.L_x_91) ;  /* 0x0000096000017945 */ /* 0x000fe20003800200 */
[--C-:B------:R-:W-:Y:S02]  /*43b0*/  IMAD.IADD R8, R8, 0x1, -R3.reuse ;  /* 0x0000000108087824 */ /* 0x100fe400078e0a03 */
[----:B0-----:R-:W-:-:S07]  /*43c0*/  IMAD.IADD R0, R0, 0x1, -R3 ;  /* 0x0000000100007824 */ /* 0x001fce00078e0a03 */
.L_x_108:
[----:B------:R-:W-:Y:S01]  /*43d0*/  ISETP.GE.U32.AND P0, PT, R31, 0x2, PT ;  /* 0x000000021f00780c */ /* 0x000fe20003f06070 */
[----:B----4-:R-:W-:Y:S01]  /*43e0*/  IMAD.IADD R4, R13, 0x1, R5 ;  /* 0x000000010d047824 */ /* 0x010fe200078e0205 */
[----:B------:R-:W-:Y:S01]  /*43f0*/  IADD3 R7, PT, PT, R8, R5, RZ ;  /* 0x0000000508077210 */ /* 0x000fe20007ffe0ff */
[----:B------:R-:W-:Y:S01]  /*4400*/  BSSY.RECONVERGENT B2, `(.L_x_92) ;  /* 0x0000055000027945 */ /* 0x000fe20003800200 */
[----:B------:R-:W-:Y:S01]  /*4410*/  IADD3 R5, PT, PT, R5, 0x1, RZ ;  /* 0x0000000105057810 */ /* 0x000fe20007ffe0ff */
[----:B------:R-:W-:Y:S01]  /*4420*/  IMAD.MOV.U32 R9, RZ, RZ, RZ ;  /* 0x000000ffff097224 */ /* 0x000fe200078e00ff */
[----:B------:R-:W-:Y:S02]  /*4430*/  ISETP.GE.AND P1, PT, R7, R26, PT ;  /* 0x0000001a0700720c */ /* 0x000fe40003f26270 */
[----:B------:R-:W-:Y:S02]  /*4440*/  ISETP.NE.AND P2, PT, R5, R16, PT ;  /* 0x000000100500720c */ /* 0x000fe40003f45270 */
[----:B------:R-:W-:-:S03]  /*4450*/  ISETP.GT.AND P1, PT, R7, -0x1, !P1 ;  /* 0xffffffff0700780c */ /* 0x000fc60004f24270 */
[----:B0123--:R-:W-:Y:S10]  /*4460*/  @!P0 BRA `(.L_x_93) ;  /* 0x0000000400388947 */ /* 0x00fff40003800000 */
[----:B------:R-:W0:Y:S01]  /*4470*/  S2R R11, SR_CgaCtaId ;  /* 0x00000000000b7919 */ /* 0x000e220000008800 */
[----:B------:R-:W-:Y:S01]  /*4480*/  MOV R9, 0x400 ;  /* 0x0000040000097802 */ /* 0x000fe20000000f00 */
[----:B------:R-:W-:Y:S03]  /*4490*/  BSSY.RECONVERGENT B3, `(.L_x_94) ;  /* 0x000004a000037945 */ /* 0x000fe60003800200 */
[----:B------:R-:W-:Y:S01]  /*44a0*/  IADD3 R10, PT, PT, R9, 0x9c40, RZ ;  /* 0x00009c40090a7810 */ /* 0x000fe20007ffe0ff */
[----:B------:R-:W-:-:S03]  /*44b0*/  IMAD.MOV.U32 R9, RZ, RZ, RZ ;  /* 0x000000ffff097224 */ /* 0x000fc600078e00ff */
[----:B0-----:R-:W-:-:S07]  /*44c0*/  LEA R10, R11, R10, 0x18 ;  /* 0x0000000a0b0a7211 */ /* 0x001fce00078ec0ff */
.L_x_103:
[----:B--2---:R-:W-:Y:S01]  /*44d0*/  IADD3 R17, PT, PT, R0, R9, RZ ;  /* 0x0000000900117210 */ /* 0x004fe20007ffe0ff */
[----:B---3--:R-:W-:Y:S01]  /*44e0*/  IMAD.IADD R11, R13, 0x1, R9 ;  /* 0x000000010d0b7824 */ /* 0x008fe200078e0209 */
[----:B------:R-:W-:Y:S01]  /*44f0*/  IADD3 R9, PT, PT, R9, 0x4, RZ ;  /* 0x0000000409097810 */ /* 0x000fe20007ffe0ff */
[----:B------:R-:W-:Y:S01]  /*4500*/  BSSY.RECONVERGENT B4, `(.L_x_95) ;  /* 0x000001a000047945 */ /* 0x000fe20003800200 */
[----:B------:R-:W-:Y:S01]  /*4510*/  ISETP.LT.OR P0, PT, R17, RZ, !P1 ;  /* 0x000000ff1100720c */ /* 0x000fe20004f01670 */
[----:B------:R-:W-:Y:S01]  /*4520*/  IMAD R15, R11, 0x1f, R4 ;  /* 0x0000001f0b0f7824 */ /* 0x000fe200078e0204 */
[C---:B------:R-:W-:Y:S01]  /*4530*/  IADD3 R11, PT, PT, R17.reuse, 0x2, RZ ;  /* 0x00000002110b7810 */ /* 0x040fe20007ffe0ff */
[C---:B------:R-:W-:Y:S01]  /*4540*/  VIADD R41, R17.reuse, 0x1 ;  /* 0x0000000111297836 */ /* 0x040fe20000000000 */
[C---:B------:R-:W-:Y:S01]  /*4550*/  ISETP.GE.OR P0, PT, R17.reuse, UR40, P0 ;  /* 0x0000002811007c0c */ /* 0x040fe20008706670 */
[----:B------:R-:W-:Y:S01]  /*4560*/  VIADD R14, R17, 0x3 ;  /* 0x00000003110e7836 */ /* 0x000fe20000000000 */
[----:B------:R-:W-:-:S02]  /*4570*/  ISETP.LT.OR P4, PT, R11, RZ, !P1 ;  /* 0x000000ff0b00720c */ /* 0x000fc40004f81670 */
[----:B------:R-:W-:Y:S02]  /*4580*/  ISETP.LT.OR P3, PT, R41, RZ, !P1 ;  /* 0x000000ff2900720c */ /* 0x000fe40004f61670 */
[C---:B------:R-:W-:Y:S02]  /*4590*/  ISETP.LT.OR P5, PT, R14.reuse, RZ, !P1 ;  /* 0x000000ff0e00720c */ /* 0x040fe40004fa1670 */
[----:B------:R-:W-:Y:S02]  /*45a0*/  LEA R15, R15, R10, 0x2 ;  /* 0x0000000a0f0f7211 */ /* 0x000fe400078e10ff */
[----:B------:R-:W-:Y:S02]  /*45b0*/  ISETP.GE.OR P3, PT, R41, UR40, P3 ;  /* 0x0000002829007c0c */ /* 0x000fe40009f66670 */
[----:B------:R-:W-:Y:S02]  /*45c0*/  ISETP.GE.OR P4, PT, R11, UR40, P4 ;  /* 0x000000280b007c0c */ /* 0x000fe4000a786670 */
[----:B------:R-:W-:-:S02]  /*45d0*/  ISETP.GE.OR P5, PT, R14, UR40, P5 ;  /* 0x000000280e007c0c */ /* 0x000fc4000afa6670 */
[----:B------:R-:W-:Y:S01]  /*45e0*/  ISETP.NE.AND P6, PT, R9, R12, PT ;  /* 0x0000000c0900720c */ /* 0x000fe20003fc5270 */
[----:B01----:R-:W-:-:S12]  /*45f0*/  @P0 BRA `(.L_x_96) ;  /* 0x0000000000280947 */ /* 0x003fd80003800000 */
[----:B------:R-:W0:Y:S01]  /*4600*/  S2UR UR5, SR_CgaCtaId ;  /* 0x00000000000579c3 */ /* 0x000e220000008800 */
[----:B------:R-:W-:Y:S01]  /*4610*/  UMOV UR4, 0x400 ;  /* 0x0000040000047882 */ /* 0x000fe20000000000 */
[----:B------:R-:W-:Y:S01]  /*4620*/  IMAD R17, R26, R17, R7 ;  /* 0x000000111a117224 */ /* 0x000fe200078e0207 */
[----:B0-----:R-:W-:-:S06]  /*4630*/  ULEA UR4, UR5, UR4, 0x18 ;  /* 0x0000000405047291 */ /* 0x001fcc000f8ec0ff */
[----:B------:R-:W-:Y:S02]  /*4640*/  LEA R21, R17, UR4, 0x2 ;  /* 0x0000000411157c11 */ /* 0x000fe4000f8e10ff */
[----:B------:R-:W0:Y:S04]  /*4650*/  LDS R17, [R15] ;  /* 0x000000000f117984 */ /* 0x000e280000000800 */
[----:B------:R-:W1:Y:S01]  /*4660*/  LDS R40, [R21] ;  /* 0x0000000015287984 */ /* 0x000e620000000800 */
[----:B0-----:R-:W-:-:S04]  /*4670*/  FMUL R20, R6, R17 ;  /* 0x0000001106147220 */ /* 0x001fc80000400000 */
[----:B-1----:R-:W-:-:S05]  /*4680*/  FFMA R20, R39, R20, R40 ;  /* 0x0000001427147223 */ /* 0x002fca0000000028 */
[----:B------:R0:W-:Y:S02]  /*4690*/  STS [R21], R20 ;  /* 0x0000001415007388 */ /* 0x0001e40000000800 */
.L_x_96:
[----:B------:R-:W-:Y:S05]  /*46a0*/  BSYNC.RECONVERGENT B4 ;  /* 0x0000000000047941 */ /* 0x000fea0003800200 */
.L_x_95:
[----:B------:R-:W-:Y:S04]  /*46b0*/  BSSY.RECONVERGENT B4, `(.L_x_97) ;  /* 0x000000c000047945 */ /* 0x000fe80003800200 */
[----:B------:R-:W-:Y:S05]  /*46c0*/  @P3 BRA `(.L_x_98) ;  /* 0x0000000000283947 */ /* 0x000fea0003800000 */
[----:B------:R-:W1:Y:S01]  /*46d0*/  S2UR UR5, SR_CgaCtaId ;  /* 0x00000000000579c3 */ /* 0x000e620000008800 */
[----:B------:R-:W-:Y:S01]  /*46e0*/  UMOV UR4, 0x400 ;  /* 0x0000040000047882 */ /* 0x000fe20000000000 */
[----:B------:R-:W-:Y:S01]  /*46f0*/  IMAD R17, R26, R41, R7 ;  /* 0x000000291a117224 */ /* 0x000fe200078e0207 */
[----:B-1----:R-:W-:-:S06]  /*4700*/  ULEA UR4, UR5, UR4, 0x18 ;  /* 0x0000000405047291 */ /* 0x002fcc000f8ec0ff */
[----:B0-----:R-:W-:Y:S02]  /*4710*/  LEA R21, R17, UR4, 0x2 ;  /* 0x0000000411157c11 */ /* 0x001fe4000f8e10ff */
[----:B------:R-:W0:Y:S04]  /*4720*/  LDS R17, [R15+0x7c] ;  /* 0x00007c000f117984 */ /* 0x000e280000000800 */
[----:B------:R-:W1:Y:S01]  /*4730*/  LDS R40, [R21] ;  /* 0x0000000015287984 */ /* 0x000e620000000800 */
[----:B0-----:R-:W-:-:S04]  /*4740*/  FMUL R20, R6, R17 ;  /* 0x0000001106147220 */ /* 0x001fc80000400000 */
[----:B-1----:R-:W-:-:S05]  /*4750*/  FFMA R20, R39, R20, R40 ;  /* 0x0000001427147223 */ /* 0x002fca0000000028 */
[----:B------:R1:W-:Y:S02]  /*4760*/  STS [R21], R20 ;  /* 0x0000001415007388 */ /* 0x0003e40000000800 */
.L_x_98:
[----:B------:R-:W-:Y:S05]  /*4770*/  BSYNC.RECONVERGENT B4 ;  /* 0x0000000000047941 */ /* 0x000fea0003800200 */
.L_x_97:
[----:B------:R-:W-:Y:S04]  /*4780*/  BSSY.RECONVERGENT B4, `(.L_x_99) ;  /* 0x000000c000047945 */ /* 0x000fe80003800200 */
[----:B------:R-:W-:Y:S05]  /*4790*/  @P4 BRA `(.L_x_100) ;  /* 0x0000000000284947 */ /* 0x000fea0003800000 */
[----:B------:R-:W2:Y:S01]  /*47a0*/  S2UR UR5, SR_CgaCtaId ;  /* 0x00000000000579c3 */ /* 0x000ea20000008800 */
[----:B------:R-:W-:Y:S01]  /*47b0*/  UMOV UR4, 0x400 ;  /* 0x0000040000047882 */ /* 0x000fe20000000000 */
[----:B------:R-:W-:Y:S01]  /*47c0*/  IMAD R11, R26, R11, R7 ;  /* 0x0000000b1a0b7224 */ /* 0x000fe200078e0207 */
[----:B--2---:R-:W-:-:S06]  /*47d0*/  ULEA UR4, UR5, UR4, 0x18 ;  /* 0x0000000405047291 */ /* 0x004fcc000f8ec0ff */
[----:B------:R-:W-:Y:S02]  /*47e0*/  LEA R17, R11, UR4, 0x2 ;  /* 0x000000040b117c11 */ /* 0x000fe4000f8e10ff */
[----:B------:R-:W0:Y:S04]  /*47f0*/  LDS R11, [R15+0xf8] ;  /* 0x0000f8000f0b7984 */ /* 0x000e280000000800 */
[----:B------:R-:W2:Y:S01]  /*4800*/  LDS R40, [R17] ;  /* 0x0000000011287984 */ /* 0x000ea20000000800 */
[----:B01----:R-:W-:-:S04]  /*4810*/  FMUL R20, R6, R11 ;  /* 0x0000000b06147220 */ /* 0x003fc80000400000 */
[----:B--2---:R-:W-:-:S05]  /*4820*/  FFMA R20, R39, R20, R40 ;  /* 0x0000001427147223 */ /* 0x004fca0000000028 */
[----:B------:R2:W-:Y:S02]  /*4830*/  STS [R17], R20 ;  /* 0x0000001411007388 */ /* 0x0005e40000000800 */
.L_x_100:
[----:B------:R-:W-:Y:S05]  /*4840*/  BSYNC.RECONVERGENT B4 ;  /* 0x0000000000047941 */ /* 0x000fea0003800200 */
.L_x_99:
[----:B------:R-:W-:Y:S04]  /*4850*/  BSSY.RECONVERGENT B4, `(.L_x_101) ;  /* 0x000000c000047945 */ /* 0x000fe80003800200 */
[----:B------:R-:W-:Y:S05]  /*4860*/  @P5 BRA `(.L_x_102) ;  /* 0x0000000000285947 */ /* 0x000fea0003800000 */
[----:B------:R-:W3:Y:S01]  /*4870*/  S2UR UR5, SR_CgaCtaId ;  /* 0x00000000000579c3 */ /* 0x000ee20000008800 */
[----:B------:R-:W-:Y:S01]  /*4880*/  UMOV UR4, 0x400 ;  /* 0x0000040000047882 */ /* 0x000fe20000000000 */
[----:B------:R-:W-:Y:S01]  /*4890*/  IMAD R14, R26, R14, R7 ;  /* 0x0000000e1a0e7224 */ /* 0x000fe200078e0207 */
[----:B------:R-:W4:Y:S01]  /*48a0*/  LDS R15, [R15+0x174] ;  /* 0x000174000f0f7984 */ /* 0x000f220000000800 */
[----:B---3--:R-:W-:-:S06]  /*48b0*/  ULEA UR4, UR5, UR4, 0x18 ;  /* 0x0000000405047291 */ /* 0x008fcc000f8ec0ff */
[----:B------:R-:W-:-:S05]  /*48c0*/  LEA R11, R14, UR4, 0x2 ;  /* 0x000000040e0b7c11 */ /* 0x000fca000f8e10ff */
[----:B012---:R-:W0:Y:S01]  /*48d0*/  LDS R20, [R11] ;  /* 0x000000000b147984 */ /* 0x007e220000000800 */
[----:B----4-:R-:W-:-:S04]  /*48e0*/  FMUL R14, R6, R15 ;  /* 0x0000000f060e7220 */ /* 0x010fc80000400000 */
[----:B0-----:R-:W-:-:S05]  /*48f0*/  FFMA R14, R39, R14, R20 ;  /* 0x0000000e270e7223 */ /* 0x001fca0000000014 */
[----:B------:R3:W-:Y:S02]  /*4900*/  STS [R11], R14 ;  /* 0x0000000e0b007388 */ /* 0x0007e40000000800 */
.L_x_102:
[----:B------:R-:W-:Y:S05]  /*4910*/  BSYNC.RECONVERGENT B4 ;  /* 0x0000000000047941 */ /* 0x000fea0003800200 */
.L_x_101:
[----:B------:R-:W-:Y:S05]  /*4920*/  @P6 BRA `(.L_x_103) ;  /* 0xfffffff800e86947 */ /* 0x000fea000383ffff */
[----:B------:R-:W-:Y:S05]  /*4930*/  BSYNC.RECONVERGENT B3 ;  /* 0x0000000000037941 */ /* 0x000fea0003800200 */
.L_x_94:
[----:B------:R-:W-:-:S07]  /*4940*/  IMAD.MOV.U32 R9, RZ, RZ, R12 ;  /* 0x000000ffff097224 */ /* 0x000fce00078e000c */
.L_x_93:
[----:B------:R-:W-:Y:S05]  /*4950*/  BSYNC.RECONVERGENT B2 ;  /* 0x0000000000027941 */ /* 0x000fea0003800200 */
.L_x_92:
[----:B------:R-:W-:Y:S01]  /*4960*/  LOP3.LUT P0, RZ, R16, 0x3, RZ, 0xc0, !PT ;  /* 0x0000000310ff7812 */ /* 0x000fe2000780c0ff */
[----:B------:R-:W-:-:S12]  /*4970*/  BSSY.RECONVERGENT B2, `(.L_x_104) ;  /* 0x0000037000027945 */ /* 0x000fd80003800200 */
[----:B------:R-:W-:Y:S05]  /*4980*/  @!P0 BRA `(.L_x_105) ;  /* 0x0000000000d48947 */ /* 0x000fea0003800000 */
[----:B------:R-:W-:Y:S01]  /*4990*/  LOP3.LUT P0, RZ, R32, 0x1, RZ, 0xc0, !PT ;  /* 0x0000000120ff7812 */ /* 0x000fe2000780c0ff */
[----:B------:R-:W-:-:S12]  /*49a0*/  BSSY.RECONVERGENT B3, `(.L_x_106) ;  /* 0x0000020000037945 */ /* 0x000fd80003800200 */
[----:B------:R-:W-:Y:S05]  /*49b0*/  @!P0 BRA `(.L_x_107) ;  /* 0x0000000000788947 */ /* 0x000fea0003800000 */
[----:B------:R-:W4:Y:S01]  /*49c0*/  S2R R10, SR_CgaCtaId ;  /* 0x00000000000a7919 */ /* 0x000f220000008800 */
[----:B012---:R-:W-:Y:S01]  /*49d0*/  IADD3 R20, PT, PT, R0, R9, RZ ;  /* 0x0000000900147210 */ /* 0x007fe20007ffe0ff */
[----:B------:R-:W-:Y:S01]  /*49e0*/  IMAD.IADD R15, R13, 0x1, R9 ;  /* 0x000000010d0f7824 */ /* 0x000fe200078e0209 */
[----:B---3--:R-:W-:Y:S01]  /*49f0*/  MOV R11, 0x400 ;  /* 0x00000400000b7802 */ /* 0x008fe20000000f00 */
[----:B------:R-:W-:Y:S01]  /*4a00*/  VIADD R9, R9, 0x2 ;  /* 0x0000000209097836 */ /* 0x000fe20000000000 */
[C---:B------:R-:W-:Y:S01]  /*4a10*/  ISETP.LT.OR P0, PT, R20.reuse, RZ, !P1 ;  /* 0x000000ff1400720c */ /* 0x040fe20004f01670 */
[----:B------:R-:W-:Y:S01]  /*4a20*/  IMAD R14, R15, 0x1f, R4 ;  /* 0x0000001f0f0e7824 */ /* 0x000fe200078e0204 */
[----:B------:R-:W-:Y:S01]  /*4a30*/  IADD3 R17, PT, PT, R11, 0x9c40, RZ ;  /* 0x00009c400b117810 */ /* 0x000fe20007ffe0ff */
[C---:B------:R-:W-:Y:S01]  /*4a40*/  VIADD R21, R20.reuse, 0x1 ;  /* 0x0000000114157836 */ /* 0x040fe20000000000 */
[----:B------:R-:W-:-:S04]  /*4a50*/  ISETP.GE.OR P0, PT, R20, UR40, P0 ;  /* 0x0000002814007c0c */ /* 0x000fc80008706670 */
[----:B------:R-:W-:-:S04]  /*4a60*/  ISETP.LT.OR P3, PT, R21, RZ, !P1 ;  /* 0x000000ff1500720c */ /* 0x000fc80004f61670 */
[----:B------:R-:W-:-:S05]  /*4a70*/  ISETP.GE.OR P3, PT, R21, UR40, P3 ;  /* 0x0000002815007c0c */ /* 0x000fca0009f66670 */
[----:B------:R-:W-:Y:S01]  /*4a80*/  @!P0 IMAD R15, R26, R20, R7 ;  /* 0x000000141a0f8224 */ /* 0x000fe200078e0207 */
[C---:B----4-:R-:W-:Y:S02]  /*4a90*/  LEA R17, R10.reuse, R17, 0x18 ;  /* 0x000000110a117211 */ /* 0x050fe400078ec0ff */
[----:B------:R-:W-:-:S03]  /*4aa0*/  @!P0 LEA R40, R10, R11, 0x18 ;  /* 0x0000000b0a288211 */ /* 0x000fc600078ec0ff */
[----:B------:R-:W-:Y:S01]  /*4ab0*/  IMAD R14, R14, 0x4, R17 ;  /* 0x000000040e0e7824 */ /* 0x000fe200078e0211 */
[----:B------:R-:W-:-:S04]  /*4ac0*/  @!P0 LEA R17, R15, R40, 0x2 ;  /* 0x000000280f118211 */ /* 0x000fc800078e10ff */
[----:B------:R-:W0:Y:S04]  /*4ad0*/  @!P0 LDS R15, [R14] ;  /* 0x000000000e0f8984 */ /* 0x000e280000000800 */
[----:B------:R-:W1:Y:S01]  /*4ae0*/  @!P0 LDS R40, [R17] ;  /* 0x0000000011288984 */ /* 0x000e620000000800 */
[----:B0-----:R-:W-:Y:S01]  /*4af0*/  @!P0 FMUL R20, R6, R15 ;  /* 0x0000000f06148220 */ /* 0x001fe20000400000 */
[----:B------:R-:W-:Y:S01]  /*4b00*/  @!P3 LEA R15, R10, R11, 0x18 ;  /* 0x0000000b0a0fb211 */ /* 0x000fe200078ec0ff */
[----:B------:R-:W-:Y:S02]  /*4b10*/  @!P3 IMAD R10, R26, R21, R7 ;  /* 0x000000151a0ab224 */ /* 0x000fe400078e0207 */
[----:B-1----:R-:W-:-:S03]  /*4b20*/  @!P0 FFMA R20, R39, R20, R40 ;  /* 0x0000001427148223 */ /* 0x002fc60000000028 */
[----:B------:R-:W-:Y:S02]  /*4b30*/  @!P3 LEA R15, R10, R15, 0x2 ;  /* 0x0000000f0a0fb211 */ /* 0x000fe400078e10ff */
[----:B------:R-:W-:Y:S04]  /*4b40*/  @!P0 STS [R17], R20 ;  /* 0x0000001411008388 */ /* 0x000fe80000000800 */
[----:B------:R-:W0:Y:S04]  /*4b50*/  @!P3 LDS R11, [R14+0x7c] ;  /* 0x00007c000e0bb984 */ /* 0x000e280000000800 */
[----:B------:R-:W1:Y:S01]  /*4b60*/  @!P3 LDS R40, [R15] ;  /* 0x000000000f28b984 */ /* 0x000e620000000800 */
[----:B0-----:R-:W-:-:S04]  /*4b70*/  @!P3 FMUL R10, R6, R11 ;  /* 0x0000000b060ab220 */ /* 0x001fc80000400000 */
[----:B-1----:R-:W-:-:S05]  /*4b80*/  @!P3 FFMA R10, R39, R10, R40 ;  /* 0x0000000a270ab223 */ /* 0x002fca0000000028 */
[----:B------:R4:W-:Y:S02]  /*4b90*/  @!P3 STS [R15], R10 ;  /* 0x0000000a0f00b388 */ /* 0x0009e40000000800 */
.L_x_107:
[----:B------:R-:W-:Y:S05]  /*4ba0*/  BSYNC.RECONVERGENT B3 ;  /* 0x0000000000037941 */ /* 0x000fea0003800200 */
.L_x_106:
[----:B----4-:R-:W-:-:S04]  /*4bb0*/  IADD3 R10, PT, PT, R0, R9, RZ ;  /* 0x00000009000a7210 */ /* 0x010fc80007ffe0ff */
[----:B------:R-:W-:-:S04]  /*4bc0*/  ISETP.LT.OR P1, PT, R10, RZ, !P1 ;  /* 0x000000ff0a00720c */ /* 0x000fc80004f21670 */
[----:B------:R-:W-:-:S13]  /*4bd0*/  ISETP.GE.OR P1, PT, R10, UR40, P1 ;  /* 0x000000280a007c0c */ /* 0x000fda0008f26670 */
[----:B------:R-:W-:Y:S05]  /*4be0*/  @P1 BRA `(.L_x_105) ;  /* 0x00000000003c1947 */ /* 0x000fea0003800000 */
[----:B------:R-:W4:Y:S01]  /*4bf0*/  S2UR UR6, SR_CgaCtaId ;  /* 0x00000000000679c3 */ /* 0x000f220000008800 */
[----:B------:R-:W-:Y:S01]  /*4c00*/  UMOV UR4, 0x400 ;  /* 0x0000040000047882 */ /* 0x000fe20000000000 */
[----:B------:R-:W-:Y:S01]  /*4c10*/  IMAD.IADD R9, R13, 0x1, R9 ;  /* 0x000000010d097824 */ /* 0x000fe200078e0209 */
[----:B------:R-:W-:Y:S01]  /*4c20*/  UIADD3 UR5, UPT, UPT, UR4, 0x9c40, URZ ;  /* 0x00009c4004057890 */ /* 0x000fe2000fffe0ff */
[----:B------:R-:W-:Y:S02]  /*4c30*/  IMAD R7, R26, R10, R7 ;  /* 0x0000000a1a077224 */ /* 0x000fe400078e0207 */
[----:B------:R-:W-:Y:S01]  /*4c40*/  IMAD R9, R9, 0x1f, R4 ;  /* 0x0000001f09097824 */ /* 0x000fe200078e0204 */
[----:B----4-:R-:W-:Y:S02]  /*4c50*/  ULEA UR5, UR6, UR5, 0x18 ;  /* 0x0000000506057291 */ /* 0x010fe4000f8ec0ff */
[----:B------:R-:W-:-:S04]  /*4c60*/  ULEA UR4, UR6, UR4, 0x18 ;  /* 0x0000000406047291 */ /* 0x000fc8000f8ec0ff */
[----:B------:R-:W-:Y:S02]  /*4c70*/  LEA R9, R9, UR5, 0x2 ;  /* 0x0000000509097c11 */ /* 0x000fe4000f8e10ff */
[----:B------:R-:W-:-:S04]  /*4c80*/  LEA R7, R7, UR4, 0x2 ;  /* 0x0000000407077c11 */ /* 0x000fc8000f8e10ff */
[----:B------:R-:W4:Y:S04]  /*4c90*/  LDS R9, [R9] ;  /* 0x0000000009097984 */ /* 0x000f280000000800 */
[----:B------:R-:W5:Y:S01]  /*4ca0*/  LDS R10, [R7] ;  /* 0x00000000070a7984 */ /* 0x000f620000000800 */
[----:B----4-:R-:W-:-:S04]  /*4cb0*/  FMUL R4, R6, R9 ;  /* 0x0000000906047220 */ /* 0x010fc80000400000 */
[----:B-----5:R-:W-:-:S05]  /*4cc0*/  FFMA R4, R39, R4, R10 ;  /* 0x0000000427047223 */ /* 0x020fca000000000a */
[----:B------:R4:W-:Y:S02]  /*4cd0*/  STS [R7], R4 ;  /* 0x0000000407007388 */ /* 0x0009e40000000800 */
.L_x_105:
[----:B------:R-:W-:Y:S05]  /*4ce0*/  BSYNC.RECONVERGENT B2 ;  /* 0x0000000000027941 */ /* 0x000fea0003800200 */
.L_x_104:
[----:B------:R-:W-:Y:S05]  /*4cf0*/  @P2 BRA `(.L_x_108) ;  /* 0xfffffff400b42947 */ /* 0x000fea000383ffff */
[----:B------:R-:W-:Y:S05]  /*4d00*/  BSYNC.RECONVERGENT B1 ;  /* 0x0000000000017941 */ /* 0x000fea0003800200 */
.L_x_91:
[----:B------:R-:W-:-:S04]  /*4d10*/  IADD3 R19, PT, PT, R19, 0x1, RZ ;  /* 0x0000000113137810 */ /* 0x000fc80007ffe0ff */
[----:B------:R-:W-:-:S13]  /*4d20*/  ISETP.GE.AND P0, PT, R19, R38, PT ;  /* 0x000000261300720c */ /* 0x000fda0003f06270 */
[----:B------:R-:W-:Y:S05]  /*4d30*/  @!P0 BRA `(.L_x_109) ;  /* 0xfffffff000e48947 */ /* 0x000fea000383ffff */
[----:B------:R-:W-:Y:S05]  /*4d40*/  BSYNC.RECONVERGENT B0 ;  /* 0x0000000000007941 */ /* 0x000fea0003800200 */
.L_x_86:
[----:B------:R-:W-:-:S07]  /*4d50*/  IMAD.MOV.U32 R0, RZ, RZ, R37 ;  /* 0x000000ffff007224 */ /* 0x000fce00078e0025 */
.L_x_54:
[----:B------:R-:W-:Y:S05]  /*4d60*/  BSYNC.RECONVERGENT B7 ;  /* 0x0000000000077941 */ /* 0x000fea0003800200 */
.L_x_53:
[C---:B------:R-:W-:Y:S01]  /*4d70*/  ISETP.GE.U32.AND P0, PT, R16.reuse, 0x1e, PT ;  /* 0x0000001e1000780c */ /* 0x040fe20003f06070 */
[----:B------:R-:W-:Y:S01]  /*4d80*/  VIADD R16, R16, 0x2 ;  /* 0x0000000210107836 */ /* 0x000fe20000000000 */
[----:B------:R-:W-:Y:S02]  /*4d90*/  IADD3 R32, PT, PT, R32, 0x1, RZ ;  /* 0x0000000120207810 */ /* 0x000fe40007ffe0ff */
[----:B------:R-:W-:-:S09]  /*4da0*/  IADD3 R31, PT, PT, R31, 0x1, RZ ;  /* 0x000000011f1f7810 */ /* 0x000fd20007ffe0ff */
[----:B------:R-:W-:Y:S05]  /*4db0*/  @!P0 BRA `(.L_x_110) ;  /* 0xffffffc400248947 */ /* 0x000fea000383ffff */
[----:B------:R-:W-:Y:S05]  /*4dc0*/  BSYNC B6 ;  /* 0x0000000000067941 */ /* 0x000fea0003800000 */
.L_x_20:
[----:B------:R-:W5:Y:S01]  /*4dd0*/  I2F.U32.RP R6, UR41 ;  /* 0x0000002900067d06 */ /* 0x000f620008209000 */
[----:B----4-:R-:W-:Y:S01]  /*4de0*/  IMAD.MOV.U32 R4, RZ, RZ, RZ ;  /* 0x000000ffff047224 */ /* 0x010fe200078e00ff */
[----:B------:R-:W-:Y:S01]  /*4df0*/  ISETP.NE.U32.AND P2, PT, RZ, UR41, PT ;  /* 0x00000029ff007c0c */ /* 0x000fe2000bf45070 */
[----:B------:R-:W-:Y:S01]  /*4e00*/  IMAD R0, R26, UR40, RZ ;  /* 0x000000281a007c24 */ /* 0x000fe2000f8e02ff */
[----:B------:R-:W-:-:S04]  /*4e10*/  UIADD3 UR4, UPT, UPT, UR41, -0x1, URZ ;  /* 0xffffffff29047890 */ /* 0x000fc8000fffe0ff */
[----:B-----5:R-:W4:Y:S02]  /*4e20*/  MUFU.RCP R6, R6 ;  /* 0x0000000600067308 */ /* 0x020f240000001000 */
[----:B----4-:R-:W-:-:S06]  /*4e30*/  VIADD R7, R6, 0xffffffe ;  /* 0x0ffffffe06077836 */ /* 0x010fcc0000000000 */
[----:B------:R-:W4:Y:S02]  /*4e40*/  F2I.FTZ.U32.TRUNC.NTZ R5, R7 ;  /* 0x0000000700057305 */ /* 0x000f24000021f000 */
[----:B----4-:R-:W-:-:S05]  /*4e50*/  IADD3 R3, PT, PT, RZ, -R5, RZ ;  /* 0x80000005ff037210 */ /* 0x010fca0007ffe0ff */
[----:B------:R-:W-:-:S04]  /*4e60*/  IMAD R3, R3, UR41, RZ ;  /* 0x0000002903037c24 */ /* 0x000fc8000f8e02ff */
[----:B------:R-:W-:-:S06]  /*4e70*/  IMAD.HI.U32 R3, R5, R3, R4 ;  /* 0x0000000305037227 */ /* 0x000fcc00078e0004 */
[----:B------:R-:W-:-:S05]  /*4e80*/  IMAD.HI.U32 R3, R3, R0, RZ ;  /* 0x0000000003037227 */ /* 0x000fca00078e00ff */
[----:B------:R-:W-:-:S05]  /*4e90*/  IADD3 R5, PT, PT, -R3, RZ, RZ ;  /* 0x000000ff03057210 */ /* 0x000fca0007ffe1ff */
[----:B------:R-:W-:-:S05]  /*4ea0*/  IMAD R4, R5, UR41, R0 ;  /* 0x0000002905047c24 */ /* 0x000fca000f8e0200 */
[----:B------:R-:W-:-:S13]  /*4eb0*/  ISETP.GE.U32.AND P0, PT, R4, UR41, PT ;  /* 0x0000002904007c0c */ /* 0x000fda000bf06070 */
[----:B------:R-:W-:Y:S01]  /*4ec0*/  @P0 VIADD R4, R4, -UR41 ;  /* 0x8000002904040c36 */ /* 0x000fe20008000000 */
[----:B------:R-:W-:Y:S02]  /*4ed0*/  @P0 IADD3 R3, PT, PT, R3, 0x1, RZ ;  /* 0x0000000103030810 */ /* 0x000fe40007ffe0ff */
[----:B------:R-:W-:Y:S01]  /*4ee0*/  ISETP.NE.AND P0, PT, R18, UR4, PT ;  /* 0x0000000412007c0c */ /* 0x000fe2000bf05270 */
[----:B------:R-:W-:Y:S05]  /*4ef0*/  WARPSYNC.ALL ;  /* 0x0000000000007948 */ /* 0x000fea0003800000 */
[----:B------:R-:W-:Y:S01]  /*4f00*/  BAR.SYNC.DEFER_BLOCKING 0x0 ;  /* 0x0000000000007b1d */ /* 0x000fe20000010000 */
[----:B------:R-:W-:-:S13]  /*4f10*/  ISETP.GE.U32.AND P1, PT, R4, UR41, PT ;  /* 0x0000002904007c0c */ /* 0x000fda000bf26070 */
[----:B------:R-:W-:Y:S01]  /*4f20*/  @P1 VIADD R3, R3, 0x1 ;  /* 0x0000000103031836 */ /* 0x000fe20000000000 */
[----:B------:R-:W-:-:S05]  /*4f30*/  @!P2 LOP3.LUT R3, RZ, UR41, RZ, 0x33, !PT ;  /* 0x00000029ff03ac12 */ /* 0x000fca000f8e33ff */
[----:B------:R-:W-:-:S05]  /*4f40*/  IMAD R9, R3, R18, RZ ;  /* 0x0000001203097224 */ /* 0x000fca00078e02ff */
[----:B------:R-:W-:-:S04]  /*4f50*/  @P0 IADD3 R0, PT, PT, R3, R9, RZ ;  /* 0x0000000903000210 */ /* 0x000fc80007ffe0ff */
[----:B------:R-:W-:-:S13]  /*4f60*/  ISETP.GE.AND P0, PT, R9, R0, PT ;  /* 0x000000000900720c */ /* 0x000fda0003f06270 */
[----:B------:R-:W-:Y:S05]  /*4f70*/  @P0 EXIT ;  /* 0x000000000000094d */ /* 0x000fea0003800000 */
[--C-:B------:R-:W-:Y:S01]  /*4f80*/  IMAD.IADD R3, R0, 0x1, -R9.reuse ;  /* 0x0000000100037824 */ /* 0x100fe200078e0a09 */
[----:B------:R-:W-:Y:S01]  /*4f90*/  IADD3 R4, PT, PT, R9, -R0, RZ ;  /* 0x8000000009047210 */ /* 0x000fe20007ffe0ff */
[----:B------:R-:W4:Y:S01]  /*4fa0*/  LDCU UR6, c[0x0][0x3c8] ;  /* 0x00007900ff0677ac */ /* 0x000f220008000800 */
[----:B------:R-:W-:Y:S02]  /*4fb0*/  BSSY.RECONVERGENT B0, `(.L_x_111) ;  /* 0x0000035000007945 */ /* 0x000fe40003800200 */
[----:B------:R-:W-:Y:S01]  /*4fc0*/  LOP3.LUT P0, R8, R3, 0x3, RZ, 0xc0, !PT ;  /* 0x0000000303087812 */ /* 0x000fe2000780c0ff */
[----:B------:R-:W-:Y:S01]  /*4fd0*/  IMAD.MOV.U32 R3, RZ, RZ, R9 ;  /* 0x000000ffff037224 */ /* 0x000fe200078e0009 */
[----:B------:R-:W-:-:S11]  /*4fe0*/  ISETP.GT.U32.AND P4, PT, R4, -0x4, PT ;  /* 0xfffffffc0400780c */ /* 0x000fd60003f84070 */
[----:B------:R-:W-:Y:S05]  /*4ff0*/  @!P0 BRA `(.L_x_112) ;  /* 0x0000000000c08947 */ /* 0x000fea0003800000 */
[-C--:B---3--:R-:W-:Y:S01]  /*5000*/  IABS R14, R26.reuse ;  /* 0x0000001a000e7213 */ /* 0x088fe20000000000 */
[----:B------:R-:W3:Y:S01]  /*5010*/  S2UR UR5, SR_CgaCtaId ;  /* 0x00000000000579c3 */ /* 0x000ee20000008800 */
[----:B------:R-:W-:Y:S01]  /*5020*/  UMOV UR4, 0x400 ;  /* 0x0000040000047882 */ /* 0x000fe20000000000 */
[----:B------:R-:W-:Y:S01]  /*5030*/  IMAD.MOV R10, RZ, RZ, -R8 ;  /* 0x000000ffff0a7224 */ /* 0x000fe200078e0a08 */
[----:B------:R-:W5:Y:S01]  /*5040*/  I2F.RP R3, R14 ;  /* 0x0000000e00037306 */ /* 0x000f620000209400 */
[----:B------:R-:W-:Y:S02]  /*5050*/  ISETP.NE.AND P1, PT, R26, RZ, PT ;  /* 0x000000ff1a00720c */ /* 0x000fe40003f25270 */
[----:B------:R-:W-:Y:S02]  /*5060*/  LOP3.LUT R13, RZ, R26, RZ, 0x33, !PT ;  /* 0x0000001aff0d7212 */ /* 0x000fe400078e33ff */
[----:B------:R-:W0:Y:S03]  /*5070*/  LDC.64 R4, c[0x0][0x3c0] ;  /* 0x0000f000ff047b82 */ /* 0x000e260000000a00 */
[----:B-----5:R-:W5:Y:S01]  /*5080*/  MUFU.RCP R3, R3 ;  /* 0x0000000300037308 */ /* 0x020f620000001000 */
[----:B---3--:R-:W-:-:S06]  /*5090*/  ULEA UR4, UR5, UR4, 0x18 ;  /* 0x0000000405047291 */ /* 0x008fcc000f8ec0ff */
[----:B------:R-:W-:Y:S02]  /*50a0*/  LEA R8, R9, UR4, 0x2 ;  /* 0x0000000409087c11 */ /* 0x000fe4000f8e10ff */
[----:B-----5:R-:W-:Y:S02]  /*50b0*/  IADD3 R6, PT, PT, R3, 0xffffffe, RZ ;  /* 0x0ffffffe03067810 */ /* 0x020fe40007ffe0ff */
[----:B------:R-:W-:Y:S02]  /*50c0*/  MOV R3, R9 ;  /* 0x0000000900037202 */ /* 0x000fe40000000f00 */
[----:B------:R3:W5:Y:S02]  /*50d0*/  F2I.FTZ.U32.TRUNC.NTZ R7, R6 ;  /* 0x0000000600077305 */ /* 0x000764000021f000 */
[----:B---3--:R-:W-:Y:S01]  /*50e0*/  MOV R6, RZ ;  /* 0x000000ff00067202 */ /* 0x008fe20000000f00 */
[----:B-----5:R-:W-:-:S04]  /*50f0*/  IMAD.MOV R11, RZ, RZ, -R7 ;  /* 0x000000ffff0b7224 */ /* 0x020fc800078e0a07 */
[----:B------:R-:W-:-:S04]  /*5100*/  IMAD R11, R11, R14, RZ ;  /* 0x0000000e0b0b7224 */ /* 0x000fc800078e02ff */
[----:B0-----:R-:W-:-:S07]  /*5110*/  IMAD.HI.U32 R11, R7, R11, R6 ;  /* 0x0000000b070b7227 */ /* 0x001fce00078e0006 */
.L_x_113:
[-C--:B0-----:R-:W-:Y:S02]  /*5120*/  IABS R6, R26.reuse ;  /* 0x0000001a00067213 */ /* 0x081fe40000000000 */
[----:B------:R-:W-:Y:S02]  /*5130*/  IABS R7, R3 ;  /* 0x0000000300077213 */ /* 0x000fe40000000000 */
[----:B------:R-:W-:Y:S01]  /*5140*/  IABS R12, R26 ;  /* 0x0000001a000c7213 */ /* 0x000fe20000000000 */
[----:B------:R-:W-:Y:S02]  /*5150*/  IMAD.MOV R9, RZ, RZ, -R6 ;  /* 0x000000ffff097224 */ /* 0x000fe400078e0a06 */
[----:B------:R-:W-:-:S04]  /*5160*/  IMAD.HI.U32 R6, R11, R7, RZ ;  /* 0x000000070b067227 */ /* 0x000fc800078e00ff */
[----:B------:R-:W-:Y:S02]  /*5170*/  IMAD R7, R6, R9, R7 ;  /* 0x0000000906077224 */ /* 0x000fe400078e0207 */
[----:B------:R0:W3:Y:S03]  /*5180*/  LDS R9, [R8] ;  /* 0x0000000008097984 */ /* 0x0000e60000000800 */
[----:B------:R-:W-:-:S13]  /*5190*/  ISETP.GT.U32.AND P2, PT, R14, R7, PT ;  /* 0x000000070e00720c */ /* 0x000fda0003f44070 */
[----:B------:R-:W-:Y:S01]  /*51a0*/  @!P2 IADD3 R7, PT, PT, R7, -R12, RZ ;  /* 0x8000000c0707a210 */ /* 0x000fe20007ffe0ff */
[----:B------:R-:W-:Y:S01]  /*51b0*/  @!P2 VIADD R6, R6, 0x1 ;  /* 0x000000010606a836 */ /* 0x000fe20000000000 */
[----:B------:R-:W-:Y:S02]  /*51c0*/  MOV R12, UR42 ;  /* 0x0000002a000c7c02 */ /* 0x000fe40008000f00 */
[----:B------:R-:W-:Y:S02]  /*51d0*/  ISETP.GE.U32.AND P0, PT, R7, R14, PT ;  /* 0x0000000e0700720c */ /* 0x000fe40003f06070 */
[----:B------:R-:W-:-:S04]  /*51e0*/  LOP3.LUT R7, R3, R26, RZ, 0x3c, !PT ;  /* 0x0000001a03077212 */ /* 0x000fc800078e3cff */
[----:B------:R-:W-:-:S07]  /*51f0*/  ISETP.GE.AND P3, PT, R7, RZ, PT ;  /* 0x000000ff0700720c */ /* 0x000fce0003f66270 */
[----:B------:R-:W-:-:S06]  /*5200*/  @P0 IADD3 R6, PT, PT, R6, 0x1, RZ ;  /* 0x0000000106060810 */ /* 0x000fcc0007ffe0ff */
[----:B------:R-:W-:-:S05]  /*5210*/  @!P3 IMAD.MOV R6, RZ, RZ, -R6 ;  /* 0x000000ffff06b224 */ /* 0x000fca00078e0a06 */
[----:B------:R-:W-:-:S05]  /*5220*/  SEL R7, R13, R6, !P1 ;  /* 0x000000060d077207 */ /* 0x000fca0004800000 */
[----:B------:R-:W-:Y:S02]  /*5230*/  IMAD R6, R12, 0x64, R7 ;  /* 0x000000640c067824 */ /* 0x000fe400078e0207 */
[----:B------:R-:W-:-:S04]  /*5240*/  IMAD R7, R26, R7, RZ ;  /* 0x000000071a077224 */ /* 0x000fc800078e02ff */
[----:B----4-:R-:W-:-:S05]  /*5250*/  IMAD R6, R6, UR6, -R7 ;  /* 0x0000000606067c24 */ /* 0x010fca000f8e0a07 */
[----:B------:R-:W-:-:S05]  /*5260*/  IADD3 R7, PT, PT, R6, R2, R3 ;  /* 0x0000000206077210 */ /* 0x000fca0007ffe003 */
[----:B------:R-:W-:-:S05]  /*5270*/  IMAD.WIDE R6, R7, 0x4, R4 ;  /* 0x0000000407067825 */ /* 0x000fca00078e0204 */
[----:B------:R-:W3:Y:S01]  /*5280*/  LDG.E R12, desc[UR36][R6.64] ;  /* 0x00000024060c7981 */ /* 0x000ee2000c1e1900 */
[----:B------:R-:W-:Y:S01]  /*5290*/  VIADD R10, R10, 0x1 ;  /* 0x000000010a0a7836 */ /* 0x000fe20000000000 */
[----:B0-----:R-:W-:Y:S01]  /*52a0*/  IADD3 R8, PT, PT, R8, 0x4, RZ ;  /* 0x0000000408087810 */ /* 0x001fe20007ffe0ff */
[----:B------:R-:W-:-:S03]  /*52b0*/  VIADD R3, R3, 0x1 ;  /* 0x0000000103037836 */ /* 0x000fc60000000000 */
[----:B------:R-:W-:Y:S01]  /*52c0*/  ISETP.NE.AND P0, PT, R10, RZ, PT ;  /* 0x000000ff0a00720c */ /* 0x000fe20003f05270 */
[----:B---3--:R-:W-:-:S05]  /*52d0*/  FADD R9, R9, R12 ;  /* 0x0000000c09097221 */ /* 0x008fca0000000000 */
[----:B------:R0:W-:Y:S07]  /*52e0*/  STG.E desc[UR36][R6.64], R9 ;  /* 0x0000000906007986 */ /* 0x0001ee000c101924 */
[----:B------:R-:W-:Y:S05]  /*52f0*/  @P0 BRA `(.L_x_113) ;  /* 0xfffffffc00880947 */ /* 0x000fea000383ffff */
.L_x_112:
[----:B----4-:R-:W-:Y:S05]  /*5300*/  BSYNC.RECONVERGENT B0 ;  /* 0x0000000000007941 */ /* 0x010fea0003800200 */
.L_x_111:
[----:B------:R-:W-:Y:S05]  /*5310*/  @P4 EXIT ;  /* 0x000000000000494d */ /* 0x000fea0003800000 */
[----:B---3--:R-:W-:Y:S01]  /*5320*/  IABS R11, R26 ;  /* 0x0000001a000b7213 */ /* 0x008fe20000000000 */
[----:B------:R-:W3:Y:S01]  /*5330*/  S2UR UR5, SR_CgaCtaId ;  /* 0x00000000000579c3 */ /* 0x000ee20000008800 */
[----:B------:R-:W-:Y:S01]  /*5340*/  UMOV UR4, 0x400 ;  /* 0x0000040000047882 */ /* 0x000fe20000000000 */
[----:B------:R-:W4:Y:S01]  /*5350*/  LDCU UR6, c[0x0][0x3c8] ;  /* 0x00007900ff0677ac */ /* 0x000f220008000800 */
[----:B------:R-:W5:Y:S05]  /*5360*/  I2F.RP R8, R11 ;  /* 0x0000000b00087306 */ /* 0x000f6a0000209400 */
[----:B------:R-:W1:Y:S03]  /*5370*/  LDC.64 R4, c[0x0][0x3c0] ;  /* 0x0000f000ff047b82 */ /* 0x000e660000000a00 */
[----:B-----5:R-:W0:Y:S01]  /*5380*/  MUFU.RCP R8, R8 ;  /* 0x0000000800087308 */ /* 0x020e220000001000 */
[----:B---3--:R-:W-:Y:S01]  /*5390*/  ULEA UR4, UR5, UR4, 0x18 ;  /* 0x0000000405047291 */ /* 0x008fe2000f8ec0ff */
[----:B0-----:R-:W-:-:S05]  /*53a0*/  IADD3 R6, PT, PT, R8, 0xffffffe, RZ ;  /* 0x0ffffffe08067810 */ /* 0x001fca0007ffe0ff */
[C---:B------:R-:W-:Y:S01]  /*53b0*/  LEA R8, R3.reuse, UR4, 0x2 ;  /* 0x0000000403087c11 */ /* 0x040fe2000f8e10ff */
[----:B------:R-:W-:Y:S01]  /*53c0*/  VIADD R3, R3, 0x1 ;  /* 0x0000000103037836 */ /* 0x000fe20000000000 */
[----:B------:R0:W3:Y:S02]  /*53d0*/  F2I.FTZ.U32.TRUNC.NTZ R7, R6 ;  /* 0x0000000600077305 */ /* 0x0000e4000021f000 */
[----:B------:R-:W-:Y:S01]  /*53e0*/  IADD3 R8, PT, PT, R8, 0x8, RZ ;  /* 0x0000000808087810 */ /* 0x000fe20007ffe0ff */
[----:B0-----:R-:W-:Y:S02]  /*53f0*/  HFMA2 R6, -RZ, RZ, 0, 0 ;  /* 0x00000000ff067431 */ /* 0x001fe400000001ff */
[----:B---3--:R-:W-:-:S04]  /*5400*/  IMAD.MOV R10, RZ, RZ, -R7 ;  /* 0x000000ffff0a7224 */ /* 0x008fc800078e0a07 */
[----:B------:R-:W-:-:S04]  /*5410*/  IMAD R15, R10, R11, RZ ;  /* 0x0000000b0a0f7224 */ /* 0x000fc800078e02ff */
[----:B-1--4-:R-:W-:-:S07]  /*5420*/  IMAD.HI.U32 R15, R7, R15, R6 ;  /* 0x0000000f070f7227 */ /* 0x012fce00078e0006 */
.L_x_114:
[----:B0-----:R-:W-:Y:S01]  /*5430*/  VIADD R7, R3, 0xffffffff ;  /* 0xffffffff03077836 */ /* 0x001fe20000000000 */
[-C--:B------:R-:W-:Y:S02]  /*5440*/  IABS R9, R26.reuse ;  /* 0x0000001a00097213 */ /* 0x080fe40000000000 */
[-C--:B------:R-:W-:Y:S02]  /*5450*/  LOP3.LUT R14, RZ, R26.reuse, RZ, 0x33, !PT ;  /* 0x0000001aff0e7212 */ /* 0x080fe400078e33ff */
[----:B------:R-:W-:Y:S02]  /*5460*/  IABS R6, R7 ;  /* 0x0000000700067213 */ /* 0x000fe40000000000 */
[----:B------:R-:W-:Y:S02]  /*5470*/  IADD3 R10, PT, PT, RZ, -R9, RZ ;  /* 0x80000009ff0a7210 */ /* 0x000fe40007ffe0ff */
[----:B------:R-:W-:Y:S01]  /*5480*/  LOP3.LUT R7, R7, R26, RZ, 0x3c, !PT ;  /* 0x0000001a07077212 */ /* 0x000fe200078e3cff */
[----:B------:R-:W-:Y:S01]  /*5490*/  IMAD.HI.U32 R15, R15, R6, RZ ;  /* 0x000000060f0f7227 */ /* 0x000fe200078e00ff */
[----:B------:R-:W-:-:S02]  /*54a0*/  IADD3 R16, PT, PT, R2, R3, RZ ;  /* 0x0000000302107210 */ /* 0x000fc40007ffe0ff */
[----:B------:R-:W-:Y:S01]  /*54b0*/  ISETP.GE.AND P2, PT, R7, RZ, PT ;  /* 0x000000ff0700720c */ /* 0x000fe20003f46270 */
[----:B------:R-:W-:-:S05]  /*54c0*/  IMAD R6, R15, R10, R6 ;  /* 0x0000000a0f067224 */ /* 0x000fca00078e0206 */
[----:B------:R-:W-:-:S13]  /*54d0*/  ISETP.GT.U32.AND P1, PT, R11, R6, PT ;  /* 0x000000060b00720c */ /* 0x000fda0003f24070 */
[----:B------:R-:W-:Y:S01]  /*54e0*/  @!P1 IMAD.IADD R6, R6, 0x1, -R9 ;  /* 0x0000000106069824 */ /* 0x000fe200078e0a09 */
[----:B------:R-:W-:-:S04]  /*54f0*/  @!P1 IADD3 R15, PT, PT, R15, 0x1, RZ ;  /* 0x000000010f0f9810 */ /* 0x000fc80007ffe0ff */
[----:B------:R-:W-:Y:S01]  /*5500*/  ISETP.GE.U32.AND P0, PT, R6, R11, PT ;  /* 0x0000000b0600720c */ /* 0x000fe20003f06070 */
[----:B------:R-:W-:-:S12]  /*5510*/  IMAD.U32 R6, RZ, RZ, UR42 ;  /* 0x0000002aff067e24 */ /* 0x000fd8000f8e00ff */
[----:B------:R-:W-:Y:S01]  /*5520*/  @P0 VIADD R15, R15, 0x1 ;  /* 0x000000010f0f0836 */ /* 0x000fe20000000000 */
[----:B------:R-:W-:-:S04]  /*5530*/  ISETP.NE.AND P0, PT, R26, RZ, PT ;  /* 0x000000ff1a00720c */ /* 0x000fc80003f05270 */
[----:B------:R-:W-:-:S04]  /*5540*/  @!P2 IADD3 R15, PT, PT, -R15, RZ, RZ ;  /* 0x000000ff0f0fa210 */ /* 0x000fc80007ffe1ff */
[----:B------:R-:W-:-:S05]  /*5550*/  SEL R15, R14, R15, !P0 ;  /* 0x0000000f0e0f7207 */ /* 0x000fca0004000000 */
[----:B------:R-:W-:Y:S02]  /*5560*/  IMAD R6, R6, 0x64, R15 ;  /* 0x0000006406067824 */ /* 0x000fe400078e020f */
[----:B------:R-:W-:-:S04]  /*5570*/  IMAD R15, R26, R15, RZ ;  /* 0x0000000f1a0f7224 */ /* 0x000fc800078e02ff */
[----:B------:R-:W-:-:S05]  /*5580*/  IMAD R15, R6, UR6, -R15 ;  /* 0x00000006060f7c24 */ /* 0x000fca000f8e0a0f */
[----:B------:R-:W-:-:S05]  /*5590*/  IADD3 R7, PT, PT, R16, -0x1, R15 ;  /* 0xffffffff10077810 */ /* 0x000fca0007ffe00f */
[----:B------:R-:W-:-:S05]  /*55a0*/  IMAD.WIDE R6, R7, 0x4, R4 ;  /* 0x0000000407067825 */ /* 0x000fca00078e0204 */
[----:B--2---:R-:W2:Y:S01]  /*55b0*/  LDG.E R17, desc[UR36][R6.64] ;  /* 0x0000002406117981 */ /* 0x004ea2000c1e1900 */
[----:B------:R-:W0:Y:S01]  /*55c0*/  I2F.RP R11, R9 ;  /* 0x00000009000b7306 */ /* 0x000e220000209400 */
[----:B------:R-:W-:-:S07]  /*55d0*/  IABS R19, R3 ;  /* 0x0000000300137213 */ /* 0x000fce0000000000 */
[----:B0-----:R-:W0:Y:S02]  /*55e0*/  MUFU.RCP R11, R11 ;  /* 0x0000000b000b7308 */ /* 0x001e240000001000 */
[----:B0-----:R-:W-:Y:S02]  /*55f0*/  VIADD R18, R11, 0xffffffe ;  /* 0x0ffffffe0b127836 */ /* 0x001fe40000000000 */
[----:B------:R-:W-:-:S04]  /*5600*/  IMAD.MOV.U32 R11, RZ, RZ, R9 ;  /* 0x000000ffff0b7224 */ /* 0x000fc800078e0009 */
[----:B------:R0:W1:Y:S02]  /*5610*/  F2I.FTZ.U32.TRUNC.NTZ R13, R18 ;  /* 0x00000012000d7305 */ /* 0x000064000021f000 */
[----:B0-----:R-:W-:-:S04]  /*5620*/  LOP3.LUT R18, R3, R26, RZ, 0x3c, !PT ;  /* 0x0000001a03127212 */ /* 0x001fc800078e3cff */
[----:B------:R-:W-:Y:S02]  /*5630*/  ISETP.GE.AND P3, PT, R18, RZ, PT ;  /* 0x000000ff1200720c */ /* 0x000fe40003f66270 */
[----:B-1----:R-:W-:Y:S02]  /*5640*/  IADD3 R12, PT, PT, RZ, -R13, RZ ;  /* 0x8000000dff0c7210 */ /* 0x002fe40007ffe0ff */
[----:B------:R-:W-:-:S03]  /*5650*/  MOV R18, UR42 ;  /* 0x0000002a00127c02 */ /* 0x000fc60008000f00 */
[----:B------:R-:W-:Y:S02]  /*5660*/  IMAD R15, R12, R9, RZ ;  /* 0x000000090c0f7224 */ /* 0x000fe400078e02ff */
[----:B------:R-:W-:-:S04]  /*5670*/  IMAD.MOV.U32 R12, RZ, RZ, RZ ;  /* 0x000000ffff0c7224 */ /* 0x000fc800078e00ff */
[----:B------:R-:W-:Y:S01]  /*5680*/  IMAD.HI.U32 R15, R13, R15, R12 ;  /* 0x0000000f0d0f7227 */ /* 0x000fe200078e000c */
[----:B------:R-:W-:-:S05]  /*5690*/  MOV R12, R19 ;  /* 0x00000013000c7202 */ /* 0x000fca0000000f00 */
[----:B------:R-:W-:-:S04]  /*56a0*/  IMAD.HI.U32 R13, R15, R12, RZ ;  /* 0x0000000c0f0d7227 */ /* 0x000fc800078e00ff */
[----:B------:R-:W-:-:S05]  /*56b0*/  IMAD R12, R13, R10, R12 ;  /* 0x0000000a0d0c7224 */ /* 0x000fca00078e020c */
[----:B------:R-:W-:-:S13]  /*56c0*/  ISETP.GT.U32.AND P2, PT, R11, R12, PT ;  /* 0x0000000c0b00720c */ /* 0x000fda0003f44070 */
[----:B------:R-:W-:Y:S01]  /*56d0*/  @!P2 IADD3 R12, PT, PT, R12, -R9, RZ ;  /* 0x800000090c0ca210 */ /* 0x000fe20007ffe0ff */
[----:B------:R-:W-:-:S03]  /*56e0*/  @!P2 VIADD R13, R13, 0x1 ;  /* 0x000000010d0da836 */ /* 0x000fc60000000000 */
[----:B------:R-:W-:Y:S02]  /*56f0*/  ISETP.GE.U32.AND P1, PT, R12, R11, PT ;  /* 0x0000000b0c00720c */ /* 0x000fe40003f26070 */
[----:B------:R-:W2:Y:S11]  /*5700*/  LDS R12, [R8+-0x8] ;  /* 0xfffff800080c7984 */ /* 0x000eb60000000800 */
[----:B------:R-:W-:-:S05]  /*5710*/  @P1 IADD3 R13, PT, PT, R13, 0x1, RZ ;  /* 0x000000010d0d1810 */ /* 0x000fca0007ffe0ff */
[----:B------:R-:W-:-:S05]  /*5720*/  @!P3 IMAD.MOV R13, RZ, RZ, -R13 ;  /* 0x000000ffff0db224 */ /* 0x000fca00078e0a0d */
[----:B------:R-:W-:-:S05]  /*5730*/  SEL R13, R14, R13, !P0 ;  /* 0x0000000d0e0d7207 */ /* 0x000fca0004000000 */
[----:B------:R-:W-:Y:S02]  /*5740*/  IMAD R18, R18, 0x64, R13 ;  /* 0x0000006412127824 */ /* 0x000fe400078e020d */
[----:B------:R-:W-:-:S04]  /*5750*/  IMAD R13, R26, R13, RZ ;  /* 0x0000000d1a0d7224 */ /* 0x000fc800078e02ff */
[----:B------:R-:W-:-:S04]  /*5760*/  IMAD R13, R18, UR6, -R13 ;  /* 0x00000006120d7c24 */ /* 0x000fc8000f8e0a0d */
[----:B------:R-:W-:Y:S02]  /*5770*/  IMAD.IADD R13, R16, 0x1, R13 ;  /* 0x00000001100d7824 */ /* 0x000fe400078e020d */
[----:B--2---:R-:W-:Y:S02]  /*5780*/  FADD R17, R12, R17 ;  /* 0x000000110c117221 */ /* 0x004fe40000000000 */
[----:B------:R-:W-:-:S03]  /*5790*/  IMAD.WIDE R12, R13, 0x4, R4 ;  /* 0x000000040d0c7825 */ /* 0x000fc600078e0204 */
[----:B------:R0:W-:Y:S04]  /*57a0*/  STG.E desc[UR36][R6.64], R17 ;  /* 0x0000001106007986 */ /* 0x0001e8000c101924 */
[----:B------:R-:W2:Y:S01]  /*57b0*/  LDG.E R19, desc[UR36][R12.64] ;  /* 0x000000240c137981 */ /* 0x000ea2000c1e1900 */
[----:B------:R-:W-:-:S04]  /*57c0*/  IADD3 R21, PT, PT, R3, 0x1, RZ ;  /* 0x0000000103157810 */ /* 0x000fc80007ffe0ff */
[----:B------:R-:W-:Y:S02]  /*57d0*/  IABS R18, R21 ;  /* 0x0000001500127213 */ /* 0x000fe40000000000 */
[----:B------:R-:W-:Y:S01]  /*57e0*/  LOP3.LUT R21, R21, R26, RZ, 0x3c, !PT ;  /* 0x0000001a15157212 */ /* 0x000fe200078e3cff */
[----:B0-----:R-:W-:Y:S02]  /*57f0*/  IMAD.U32 R6, RZ, RZ, UR42 ;  /* 0x0000002aff067e24 */ /* 0x001fe4000f8e00ff */
[----:B------:R-:W-:Y:S01]  /*5800*/  IMAD.HI.U32 R23, R15, R18, RZ ;  /* 0x000000120f177227 */ /* 0x000fe200078e00ff */
[----:B------:R-:W-:-:S03]  /*5810*/  ISETP.GE.AND P3, PT, R21, RZ, PT ;  /* 0x000000ff1500720c */ /* 0x000fc60003f66270 */
[----:B------:R-:W-:-:S05]  /*5820*/  IMAD R18, R23, R10, R18 ;  /* 0x0000000a17127224 */ /* 0x000fca00078e0212 */
[----:B------:R-:W-:-:S13]  /*5830*/  ISETP.GT.U32.AND P2, PT, R11, R18, PT ;  /* 0x000000120b00720c */ /* 0x000fda0003f44070 */
[----:B------:R-:W-:Y:S01]  /*5840*/  @!P2 IMAD.IADD R18, R18, 0x1, -R9 ;  /* 0x000000011212a824 */ /* 0x000fe200078e0a09 */
[----:B------:R-:W-:-:S04]  /*5850*/  @!P2 IADD3 R23, PT, PT, R23, 0x1, RZ ;  /* 0x000000011717a810 */ /* 0x000fc80007ffe0ff */
[----:B------:R-:W-:Y:S02]  /*5860*/  ISETP.GE.U32.AND P1, PT, R18, R11, PT ;  /* 0x0000000b1200720c */ /* 0x000fe40003f26070 */
[----:B------:R-:W2:Y:S11]  /*5870*/  LDS R18, [R8+-0x4] ;  /* 0xfffffc0008127984 */ /* 0x000eb60000000800 */
[----:B------:R-:W-:-:S05]  /*5880*/  @P1 VIADD R23, R23, 0x1 ;  /* 0x0000000117171836 */ /* 0x000fca0000000000 */
[----:B------:R-:W-:-:S04]  /*5890*/  @!P3 IADD3 R23, PT, PT, -R23, RZ, RZ ;  /* 0x000000ff1717b210 */ /* 0x000fc80007ffe1ff */
[----:B------:R-:W-:-:S05]  /*58a0*/  SEL R23, R14, R23, !P0 ;  /* 0x000000170e177207 */ /* 0x000fca0004000000 */
[----:B------:R-:W-:Y:S02]  /*58b0*/  IMAD R6, R6, 0x64, R23 ;  /* 0x0000006406067824 */ /* 0x000fe400078e0217 */
[----:B------:R-:W-:-:S04]  /*58c0*/  IMAD R23, R26, R23, RZ ;  /* 0x000000171a177224 */ /* 0x000fc800078e02ff */
[----:B------:R-:W-:-:S05]  /*58d0*/  IMAD R23, R6, UR6, -R23 ;  /* 0x0000000606177c24 */ /* 0x000fca000f8e0a17 */
[----:B------:R-:W-:-:S05]  /*58e0*/  IADD3 R7, PT, PT, R16, 0x1, R23 ;  /* 0x0000000110077810 */ /* 0x000fca0007ffe017 */
[----:B------:R-:W-:-:S04]  /*58f0*/  IMAD.WIDE R6, R7, 0x4, R4 ;  /* 0x0000000407067825 */ /* 0x000fc800078e0204 */
[----:B--2---:R-:W-:-:S05]  /*5900*/  FADD R19, R18, R19 ;  /* 0x0000001312137221 */ /* 0x004fca0000000000 */
[----:B------:R0:W-:Y:S04]  /*5910*/  STG.E desc[UR36][R12.64], R19 ;  /* 0x000000130c007986 */ /* 0x0001e8000c101924 */
[----:B------:R-:W2:Y:S01]  /*5920*/  LDG.E R18, desc[UR36][R6.64] ;  /* 0x0000002406127981 */ /* 0x000ea2000c1e1900 */
[----:B------:R-:W-:-:S04]  /*5930*/  IADD3 R17, PT, PT, R3, 0x2, RZ ;  /* 0x0000000203117810 */ /* 0x000fc80007ffe0ff */
[----:B------:R-:W-:Y:S02]  /*5940*/  IABS R20, R17 ;  /* 0x0000001100147213 */ /* 0x000fe40000000000 */
[----:B------:R-:W-:-:S03]  /*5950*/  LOP3.LUT R17, R17, R26, RZ, 0x3c, !PT ;  /* 0x0000001a11117212 */ /* 0x000fc600078e3cff */
[----:B------:R-:W-:Y:S01]  /*5960*/  IMAD.HI.U32 R21, R15, R20, RZ ;  /* 0x000000140f157227 */ /* 0x000fe200078e00ff */
[----:B------:R-:W-:-:S03]  /*5970*/  ISETP.GE.AND P3, PT, R17, RZ, PT ;  /* 0x000000ff1100720c */ /* 0x000fc60003f66270 */
[----:B------:R-:W-:-:S05]  /*5980*/  IMAD R10, R21, R10, R20 ;  /* 0x0000000a150a7224 */ /* 0x000fca00078e0214 */
[----:B------:R-:W-:-:S13]  /*5990*/  ISETP.GT.U32.AND P2, PT, R11, R10, PT ;  /* 0x0000000a0b00720c */ /* 0x000fda0003f44070 */
[----:B------:R-:W-:Y:S01]  /*59a0*/  @!P2 IMAD.IADD R10, R10, 0x1, -R9 ;  /* 0x000000010a0aa824 */ /* 0x000fe200078e0a09 */
[----:B------:R-:W-:Y:S01]  /*59b0*/  @!P2 IADD3 R21, PT, PT, R21, 0x1, RZ ;  /* 0x000000011515a810 */ /* 0x000fe20007ffe0ff */
[----:B------:R-:W2:Y:S03]  /*59c0*/  LDS R9, [R8] ;  /* 0x0000000008097984 */ /* 0x000ea60000000800 */
[----:B------:R-:W-:Y:S01]  /*59d0*/  ISETP.GE.U32.AND P1, PT, R10, R11, PT ;  /* 0x0000000b0a00720c */ /* 0x000fe20003f26070 */
[----:B------:R-:W-:-:S12]  /*59e0*/  IMAD.U32 R10, RZ, RZ, UR42 ;  /* 0x0000002aff0a7e24 */ /* 0x000fd8000f8e00ff */
[----:B------:R-:W-:-:S05]  /*59f0*/  @P1 VIADD R21, R21, 0x1 ;  /* 0x0000000115151836 */ /* 0x000fca0000000000 */
[----:B------:R-:W-:-:S04]  /*5a00*/  @!P3 IADD3 R21, PT, PT, -R21, RZ, RZ ;  /* 0x000000ff1515b210 */ /* 0x000fc80007ffe1ff */
[----:B------:R-:W-:-:S05]  /*5a10*/  SEL R21, R14, R21, !P0 ;  /* 0x000000150e157207 */ /* 0x000fca0004000000 */
[----:B------:R-:W-:Y:S02]  /*5a20*/  IMAD R10, R10, 0x64, R21 ;  /* 0x000000640a0a7824 */ /* 0x000fe400078e0215 */
[----:B------:R-:W-:-:S04]  /*5a30*/  IMAD R21, R26, R21, RZ ;  /* 0x000000151a157224 */ /* 0x000fc800078e02ff */
[----:B------:R-:W-:Y:S02]  /*5a40*/  IMAD R21, R10, UR6, -R21 ;  /* 0x000000060a157c24 */ /* 0x000fe4000f8e0a15 */
[----:B------:R1:W3:Y:S03]  /*5a50*/  LDS R10, [R8+0x4] ;  /* 0x00000400080a7984 */ /* 0x0002e60000000800 */
[----:B0-----:R-:W-:-:S05]  /*5a60*/  IADD3 R13, PT, PT, R16, 0x2, R21 ;  /* 0x00000002100d7810 */ /* 0x001fca0007ffe015 */
[----:B------:R-:W-:-:S04]  /*5a70*/  IMAD.WIDE R12, R13, 0x4, R4 ;  /* 0x000000040d0c7825 */ /* 0x000fc800078e0204 */
[----:B--2---:R-:W-:-:S05]  /*5a80*/  FADD R9, R9, R18 ;  /* 0x0000001209097221 */ /* 0x004fca0000000000 */
[----:B------:R0:W-:Y:S04]  /*5a90*/  STG.E desc[UR36][R6.64], R9 ;  /* 0x0000000906007986 */ /* 0x0001e8000c101924 */
[----:B------:R-:W3:Y:S01]  /*5aa0*/  LDG.E R17, desc[UR36][R12.64] ;  /* 0x000000240c117981 */ /* 0x000ee2000c1e1900 */
[C---:B------:R-:W-:Y:S01]  /*5ab0*/  IADD3 R19, PT, PT, R3.reuse, 0x3, RZ ;  /* 0x0000000303137810 */ /* 0x040fe20007ffe0ff */
[----:B------:R-:W-:Y:S01]  /*5ac0*/  VIADD R3, R3, 0x4 ;  /* 0x0000000403037836 */ /* 0x000fe20000000000 */
[----:B-1----:R-:W-:Y:S02]  /*5ad0*/  IADD3 R8, PT, PT, R8, 0x10, RZ ;  /* 0x0000001008087810 */ /* 0x002fe40007ffe0ff */
[----:B------:R-:W-:Y:S01]  /*5ae0*/  ISETP.NE.AND P0, PT, R19, R0, PT ;  /* 0x000000001300720c */ /* 0x000fe20003f05270 */
[----:B---3--:R-:W-:-:S05]  /*5af0*/  FADD R17, R10, R17 ;  /* 0x000000110a117221 */ /* 0x008fca0000000000 */
[----:B------:R0:W-:Y:S07]  /*5b00*/  STG.E desc[UR36][R12.64], R17 ;  /* 0x000000110c007986 */ /* 0x0001ee000c101924 */
[----:B------:R-:W-:Y:S05]  /*5b10*/  @P0 BRA `(.L_x_114) ;  /* 0xfffffff800440947 */ /* 0x000fea000383ffff */
[----:B------:R-:W-:Y:S05]  /*5b20*/  EXIT ;  /* 0x000000000000794d */ /* 0x000fea0003800000 */
        .weak           $__internal_0_$__cuda_sm20_div_rn_f64_full
        .type           $__internal_0_$__cuda_sm20_div_rn_f64_full,@function
        .size           $__internal_0_$__cuda_sm20_div_rn_f64_full,($__internal_1_$__cuda_sm20_div_u16 - $__internal_0_$__cuda_sm20_div_rn_f64_full)
$__internal_0_$__cuda_sm20_div_rn_f64_full:
[----:B------:R-:W-:Y:S01]  /*5b30*/  MOV R7, R13 ;  /* 0x0000000d00077202 */ /* 0x000fe20000000f00 */
[----:B------:R-:W-:Y:S01]  /*5b40*/  IMAD.MOV.U32 R6, RZ, RZ, R12 ;  /* 0x000000ffff067224 */ /* 0x000fe200078e000c */
[----:B------:R-:W-:Y:S01]  /*5b50*/  FSETP.GEU.AND P0, PT, |R9|, 1.469367938527859385e-39, PT ;  /* 0x001000000900780b */ /* 0x000fe20003f0e200 */
[----:B------:R-:W-:Y:S01]  /*5b60*/  IMAD.MOV.U32 R12, RZ, RZ, 0x1 ;  /* 0x00000001ff0c7424 */ /* 0x000fe200078e00ff */
[----:B------:R-:W-:Y:S01]  /*5b70*/  FSETP.GEU.AND P2, PT, |R7|, 1.469367938527859385e-39, PT ;  /* 0x001000000700780b */ /* 0x000fe20003f4e200 */
[----:B------:R-:W-:Y:S01]  /*5b80*/  IMAD.MOV.U32 R20, RZ, RZ, R6 ;  /* 0x000000ffff147224 */ /* 0x000fe200078e0006 */
[----:B------:R-:W-:Y:S01]  /*5b90*/  LOP3.LUT R38, R9, 0x800fffff, RZ, 0xc0, !PT ;  /* 0x800fffff09267812 */ /* 0x000fe200078ec0ff */
[----:B------:R-:W-:Y:S01]  /*5ba0*/  BSSY.RECONVERGENT B4, `(.L_x_115) ;  /* 0x0000052000047945 */ /* 0x000fe20003800200 */
[----:B------:R-:W-:Y:S02]  /*5bb0*/  LOP3.LUT R43, R7, 0x7ff00000, RZ, 0xc0, !PT ;  /* 0x7ff00000072b7812 */ /* 0x000fe400078ec0ff */
[----:B------:R-:W-:Y:S01]  /*5bc0*/  LOP3.LUT R39, R38, 0x3ff00000, RZ, 0xfc, !PT ;  /* 0x3ff0000026277812 */ /* 0x000fe200078efcff */
[----:B------:R-:W-:Y:S01]  /*5bd0*/  IMAD.MOV.U32 R38, RZ, RZ, R8 ;  /* 0x000000ffff267224 */ /* 0x000fe200078e0008 */
[----:B------:R-:W-:-:S02]  /*5be0*/  LOP3.LUT R45, R9, 0x7ff00000, RZ, 0xc0, !PT ;  /* 0x7ff00000092d7812 */ /* 0x000fc400078ec0ff */
[----:B------:R-:W-:Y:S01]  /*5bf0*/  MOV R44, 0x1ca00000 ;  /* 0x1ca00000002c7802 */ /* 0x000fe20000000f00 */
[----:B------:R-:W-:Y:S01]  /*5c00*/  @!P0 DMUL R38, R8, 8.98846567431157953865e+307 ;  /* 0x7fe0000008268828 */ /* 0x000fe20000000000 */
[----:B------:R-:W-:Y:S02]  /*5c10*/  ISETP.GE.U32.AND P1, PT, R43, R45, PT ;  /* 0x0000002d2b00720c */ /* 0x000fe40003f26070 */
[----:B------:R-:W-:Y:S02]  /*5c20*/  @!P2 LOP3.LUT R10, R9, 0x7ff00000, RZ, 0xc0, !PT ;  /* 0x7ff00000090aa812 */ /* 0x000fe400078ec0ff */
[----:B------:R-:W-:Y:S01]  /*5c30*/  SEL R21, R44, 0x63400000, !P1 ;  /* 0x634000002c157807 */ /* 0x000fe20004800000 */
[----:B------:R-:W0:Y:S01]  /*5c40*/  MUFU.RCP64H R13, R39 ;  /* 0x00000027000d7308 */ /* 0x000e220000001800 */
[----:B------:R-:W-:Y:S02]  /*5c50*/  @!P2 ISETP.GE.U32.AND P3, PT, R43, R10, PT ;  /* 0x0000000a2b00a20c */ /* 0x000fe40003f66070 */
[----:B------:R-:W-:-:S02]  /*5c60*/  LOP3.LUT R21, R21, 0x800fffff, R7, 0xf8, !PT ;  /* 0x800fffff15157812 */ /* 0x000fc400078ef807 */
[----:B------:R-:W-:Y:S02]  /*5c70*/  @!P2 SEL R11, R44, 0x63400000, !P3 ;  /* 0x634000002c0ba807 */ /* 0x000fe40005800000 */
[----:B------:R-:W-:Y:S02]  /*5c80*/  @!P2 MOV R10, RZ ;  /* 0x000000ff000aa202 */ /* 0x000fe40000000f00 */
[----:B------:R-:W-:Y:S02]  /*5c90*/  @!P2 LOP3.LUT R11, R11, 0x80000000, R7, 0xf8, !PT ;  /* 0x800000000b0ba812 */ /* 0x000fe400078ef807 */
[----:B------:R-:W-:Y:S02]  /*5ca0*/  @!P0 LOP3.LUT R45, R39, 0x7ff00000, RZ, 0xc0, !PT ;  /* 0x7ff00000272d8812 */ /* 0x000fe400078ec0ff */
[----:B------:R-:W-:-:S06]  /*5cb0*/  @!P2 LOP3.LUT R11, R11, 0x100000, RZ, 0xfc, !PT ;  /* 0x001000000b0ba812 */ /* 0x000fcc00078efcff */
[----:B------:R-:W-:Y:S02]  /*5cc0*/  @!P2 DFMA R20, R20, 2, -R10 ;  /* 0x400000001414a82b */ /* 0x000fe4000000080a */
[----:B0-----:R-:W-:-:S08]  /*5cd0*/  DFMA R10, R12, -R38, 1 ;  /* 0x3ff000000c0a742b */ /* 0x001fd00000000826 */
[----:B------:R-:W-:-:S08]  /*5ce0*/  DFMA R10, R10, R10, R10 ;  /* 0x0000000a0a0a722b */ /* 0x000fd0000000000a */
[----:B------:R-:W-:-:S08]  /*5cf0*/  DFMA R10, R12, R10, R12 ;  /* 0x0000000a0c0a722b */ /* 0x000fd0000000000c */
[----:B------:R-:W-:-:S08]  /*5d00*/  DFMA R14, R10, -R38, 1 ;  /* 0x3ff000000a0e742b */ /* 0x000fd00000000826 */
[----:B------:R-:W-:-:S08]  /*5d10*/  DFMA R14, R10, R14, R10 ;  /* 0x0000000e0a0e722b */ /* 0x000fd0000000000a */
[----:B------:R-:W-:-:S08]  /*5d20*/  DMUL R12, R14, R20 ;  /* 0x000000140e0c7228 */ /* 0x000fd00000000000 */
[----:B------:R-:W-:-:S08]  /*5d30*/  DFMA R10, R12, -R38, R20 ;  /* 0x800000260c0a722b */ /* 0x000fd00000000014 */
[----:B------:R-:W-:Y:S01]  /*5d40*/  DFMA R10, R14, R10, R12 ;  /* 0x0000000a0e0a722b */ /* 0x000fe2000000000c */
[----:B------:R-:W-:Y:S02]  /*5d50*/  MOV R14, R43 ;  /* 0x0000002b000e7202 */ /* 0x000fe40000000f00 */
[----:B------:R-:W-:-:S05]  /*5d60*/  @!P2 LOP3.LUT R14, R21, 0x7ff00000, RZ, 0xc0, !PT ;  /* 0x7ff00000150ea812 */ /* 0x000fca00078ec0ff */
[----:B------:R-:W-:-:S05]  /*5d70*/  VIADD R12, R14, 0xffffffff ;  /* 0xffffffff0e0c7836 */ /* 0x000fca0000000000 */
[----:B------:R-:W-:Y:S02]  /*5d80*/  ISETP.GT.U32.AND P0, PT, R12, 0x7feffffe, PT ;  /* 0x7feffffe0c00780c */ /* 0x000fe40003f04070 */
[----:B------:R-:W-:-:S04]  /*5d90*/  IADD3 R12, PT, PT, R45, -0x1, RZ ;  /* 0xffffffff2d0c7810 */ /* 0x000fc80007ffe0ff */
[----:B------:R-:W-:-:S13]  /*5da0*/  ISETP.GT.U32.OR P0, PT, R12, 0x7feffffe, P0 ;  /* 0x7feffffe0c00780c */ /* 0x000fda0000704470 */
[----:B------:R-:W-:Y:S05]  /*5db0*/  @P0 BRA `(.L_x_116) ;  /* 0x00000000006c0947 */ /* 0x000fea0003800000 */
[----:B------:R-:W-:-:S04]  /*5dc0*/  LOP3.LUT R12, R9, 0x7ff00000, RZ, 0xc0, !PT ;  /* 0x7ff00000090c7812 */ /* 0x000fc800078ec0ff */
[CC--:B------:R-:W-:Y:S02]  /*5dd0*/  VIADDMNMX R6, R43.reuse, -R12.reuse, 0xb9600000, !PT ;  /* 0xb96000002b067446 */ /* 0x0c0fe4000780090c */
[----:B------:R-:W-:Y:S02]  /*5de0*/  ISETP.GE.U32.AND P0, PT, R43, R12, PT ;  /* 0x0000000c2b00720c */ /* 0x000fe40003f06070 */
[----:B------:R-:W-:Y:S02]  /*5df0*/  VIMNMX R6, PT, PT, R6, 0x46a00000, PT ;  /* 0x46a0000006067848 */ /* 0x000fe40003fe0100 */
[----:B------:R-:W-:-:S05]  /*5e00*/  SEL R7, R44, 0x63400000, !P0 ;  /* 0x634000002c077807 */ /* 0x000fca0004000000 */
[----:B------:R-:W-:Y:S02]  /*5e10*/  IMAD.IADD R14, R6, 0x1, -R7 ;  /* 0x00000001060e7824 */ /* 0x000fe400078e0a07 */
[----:B------:R-:W-:-:S03]  /*5e20*/  IMAD.MOV.U32 R6, RZ, RZ, RZ ;  /* 0x000000ffff067224 */ /* 0x000fc600078e00ff */
[----:B------:R-:W-:-:S06]  /*5e30*/  IADD3 R7, PT, PT, R14, 0x7fe00000, RZ ;  /* 0x7fe000000e077810 */ /* 0x000fcc0007ffe0ff */
[----:B------:R-:W-:-:S10]  /*5e40*/  DMUL R12, R10, R6 ;  /* 0x000000060a0c7228 */ /* 0x000fd40000000000 */
[----:B------:R-:W-:-:S13]  /*5e50*/  FSETP.GTU.AND P0, PT, |R13|, 1.469367938527859385e-39, PT ;  /* 0x001000000d00780b */ /* 0x000fda0003f0c200 */
[----:B------:R-:W-:Y:S05]  /*5e60*/  @P0 BRA `(.L_x_117) ;  /* 0x0000000000940947 */ /* 0x000fea0003800000 */
[----:B------:R-:W-:Y:S01]  /*5e70*/  DFMA R20, R10, -R38, R20 ;  /* 0x800000260a14722b */ /* 0x000fe20000000014 */
[----:B------:R-:W-:-:S09]  /*5e80*/  MOV R8, RZ ;  /* 0x000000ff00087202 */ /* 0x000fd20000000f00 */
[C---:B------:R-:W-:Y:S02]  /*5e90*/  FSETP.NEU.AND P0, PT, R21.reuse, RZ, PT ;  /* 0x000000ff1500720b */ /* 0x040fe40003f0d000 */
[----:B------:R-:W-:-:S04]  /*5ea0*/  LOP3.LUT R15, R21, 0x80000000, R9, 0x48, !PT ;  /* 0x80000000150f7812 */ /* 0x000fc800078e4809 */
[----:B------:R-:W-:-:S07]  /*5eb0*/  LOP3.LUT R9, R15, R7, RZ, 0xfc, !PT ;  /* 0x000000070f097212 */ /* 0x000fce00078efcff */
[----:B------:R-:W-:Y:S05]  /*5ec0*/  @!P0 BRA `(.L_x_117) ;  /* 0x00000000007c8947 */ /* 0x000fea0003800000 */
[----:B------:R-:W-:Y:S01]  /*5ed0*/  IMAD.MOV R7, RZ, RZ, -R14 ;  /* 0x000000ffff077224 */ /* 0x000fe200078e0a0e */
[----:B------:R-:W-:Y:S01]  /*5ee0*/  MOV R6, RZ ;  /* 0x000000ff00067202 */ /* 0x000fe20000000f00 */
[----:B------:R-:W-:-:S05]  /*5ef0*/  DMUL.RP R8, R10, R8 ;  /* 0x000000080a087228 */ /* 0x000fca0000008000 */
[----:B------:R-:W-:-:S05]  /*5f00*/  DFMA R6, R12, -R6, R10 ;  /* 0x800000060c06722b */ /* 0x000fca000000000a */
[----:B------:R-:W-:Y:S02]  /*5f10*/  LOP3.LUT R15, R9, R15, RZ, 0x3c, !PT ;  /* 0x0000000f090f7212 */ /* 0x000fe400078e3cff */
[----:B------:R-:W-:-:S04]  /*5f20*/  IADD3 R6, PT, PT, -R14, -0x43300000, RZ ;  /* 0xbcd000000e067810 */ /* 0x000fc80007ffe1ff */
[----:B------:R-:W-:-:S04]  /*5f30*/  FSETP.NEU.AND P0, PT, |R7|, R6, PT ;  /* 0x000000060700720b */ /* 0x000fc80003f0d200 */
[----:B------:R-:W-:Y:S02]  /*5f40*/  FSEL R12, R8, R12, !P0 ;  /* 0x0000000c080c7208 */ /* 0x000fe40004000000 */
[----:B------:R-:W-:Y:S01]  /*5f50*/  FSEL R13, R15, R13, !P0 ;  /* 0x0000000d0f0d7208 */ /* 0x000fe20004000000 */
[----:B------:R-:W-:Y:S06]  /*5f60*/  BRA `(.L_x_117) ;  /* 0x0000000000547947 */ /* 0x000fec0003800000 */
.L_x_116:
[----:B------:R-:W-:-:S14]  /*5f70*/  DSETP.NAN.AND P0, PT, R6, R6, PT ;  /* 0x000000060600722a */ /* 0x000fdc0003f08000 */
[----:B------:R-:W-:Y:S05]  /*5f80*/  @P0 BRA `(.L_x_118) ;  /* 0x0000000000440947 */ /* 0x000fea0003800000 */
[----:B------:R-:W-:-:S14]  /*5f90*/  DSETP.NAN.AND P0, PT, R8, R8, PT ;  /* 0x000000080800722a */ /* 0x000fdc0003f08000 */
[----:B------:R-:W-:Y:S05]  /*5fa0*/  @P0 BRA `(.L_x_119) ;  /* 0x0000000000300947 */ /* 0x000fea0003800000 */
[----:B------:R-:W-:Y:S01]  /*5fb0*/  ISETP.NE.AND P0, PT, R14, R45, PT ;  /* 0x0000002d0e00720c */ /* 0x000fe20003f05270 */
[----:B------:R-:W-:Y:S01]  /*5fc0*/  IMAD.MOV.U32 R12, RZ, RZ, 0x0 ;  /* 0x00000000ff0c7424 */ /* 0x000fe200078e00ff */
[----:B------:R-:W-:-:S11]  /*5fd0*/  MOV R13, 0xfff80000 ;  /* 0xfff80000000d7802 */ /* 0x000fd60000000f00 */
[----:B------:R-:W-:Y:S05]  /*5fe0*/  @!P0 BRA `(.L_x_117) ;  /* 0x0000000000348947 */ /* 0x000fea0003800000 */
[----:B------:R-:W-:Y:S02]  /*5ff0*/  ISETP.NE.AND P0, PT, R14, 0x7ff00000, PT ;  /* 0x7ff000000e00780c */ /* 0x000fe40003f05270 */
[----:B------:R-:W-:Y:S02]  /*6000*/  LOP3.LUT R13, R7, 0x80000000, R9, 0x48, !PT ;  /* 0x80000000070d7812 */ /* 0x000fe400078e4809 */
[----:B------:R-:W-:-:S13]  /*6010*/  ISETP.EQ.OR P0, PT, R45, RZ, !P0 ;  /* 0x000000ff2d00720c */ /* 0x000fda0004702670 */
[----:B------:R-:W-:Y:S01]  /*6020*/  @P0 LOP3.LUT R6, R13, 0x7ff00000, RZ, 0xfc, !PT ;  /* 0x7ff000000d060812 */ /* 0x000fe200078efcff */
[----:B------:R-:W-:Y:S01]  /*6030*/  @!P0 IMAD.MOV.U32 R12, RZ, RZ, RZ ;  /* 0x000000ffff0c8224 */ /* 0x000fe200078e00ff */
[----:B------:R-:W-:-:S03]  /*6040*/  @P0 MOV R12, RZ ;  /* 0x000000ff000c0202 */ /* 0x000fc60000000f00 */
[----:B------:R-:W-:Y:S01]  /*6050*/  @P0 IMAD.MOV.U32 R13, RZ, RZ, R6 ;  /* 0x000000ffff0d0224 */ /* 0x000fe200078e0006 */
[----:B------:R-:W-:Y:S06]  /*6060*/  BRA `(.L_x_117) ;  /* 0x0000000000147947 */ /* 0x000fec0003800000 */
.L_x_119:
[----:B------:R-:W-:Y:S02]  /*6070*/  LOP3.LUT R13, R9, 0x80000, RZ, 0xfc, !PT ;  /* 0x00080000090d7812 */ /* 0x000fe400078efcff */
[----:B------:R-:W-:Y:S01]  /*6080*/  MOV R12, R8 ;  /* 0x00000008000c7202 */ /* 0x000fe20000000f00 */
[----:B------:R-:W-:Y:S06]  /*6090*/  BRA `(.L_x_117) ;  /* 0x0000000000087947 */ /* 0x000fec0003800000 */
.L_x_118:
[----:B------:R-:W-:Y:S01]  /*60a0*/  LOP3.LUT R13, R7, 0x80000, RZ, 0xfc, !PT ;  /* 0x00080000070d7812 */ /* 0x000fe200078efcff */
[----:B------:R-:W-:-:S07]  /*60b0*/  IMAD.MOV.U32 R12, RZ, RZ, R6 ;  /* 0x000000ffff0c7224 */ /* 0x000fce00078e0006 */
.L_x_117:
[----:B------:R-:W-:Y:S05]  /*60c0*/  BSYNC.RECONVERGENT B4 ;  /* 0x0000000000047941 */ /* 0x000fea0003800200 */
.L_x_115:
[----:B------:R-:W-:Y:S01]  /*60d0*/  MOV R6, R40 ;  /* 0x0000002800067202 */ /* 0x000fe20000000f00 */
[----:B------:R-:W-:Y:S01]  /*60e0*/  IMAD.MOV.U32 R7, RZ, RZ, 0x0 ;  /* 0x00000000ff077424 */ /* 0x000fe200078e00ff */
[----:B------:R-:W-:Y:S01]  /*60f0*/  MOV R8, R12 ;  /* 0x0000000c00087202 */ /* 0x000fe20000000f00 */
[----:B------:R-:W-:Y:S02]  /*6100*/  IMAD.MOV.U32 R9, RZ, RZ, R13 ;  /* 0x000000ffff097224 */ /* 0x000fe400078e000d */
[----:B------:R-:W-:Y:S05]  /*6110*/  RET.REL.NODEC R6 `(_Z18tile_render_kernelPfS_S_S_PiS0_ffffS_ii) ;  /* 0xffffff9c06b87950 */ /* 0x000fea0003c3ffff */
        .weak           $__internal_1_$__cuda_sm20_div_u16
        .type           $__internal_1_$__cuda_sm20_div_u16,@function
        .size           $__internal_1_$__cuda_sm20_div_u16,($__internal_2_$__cuda_sm20_rcp_rn_f32_slowpath - $__internal_1_$__cuda_sm20_div_u16)
$__internal_1_$__cuda_sm20_div_u16:
[----:B------:R-:W0:Y:S01]  /*6120*/  I2F.U16 R4, UR4 ;  /* 0x0000000400047d06 */ /* 0x000e220008101000 */
[----:B------:R-:W-:Y:S01]  /*6130*/  HFMA2 R5, -RZ, RZ, 15, 0 ;  /* 0x4b800000ff057431 */ /* 0x000fe200000001ff */
[----:B------:R-:W-:Y:S02]  /*6140*/  I2FP.F32.U32.RZ R3, R3 ;  /* 0x0000000300037245 */ /* 0x000fe4000020d000 */
[C---:B0-----:R-:W-:Y:S02]  /*6150*/  FSETP.GEU.AND P1, PT, |R4|.reuse, 1.175494350822287508e-38, PT ;  /* 0x008000000400780b */ /* 0x041fe40003f2e200 */
[----:B------:R-:W-:Y:S02]  /*6160*/  FSETP.GT.AND P0, PT, |R4|, 8.50705917302346158658e+37, PT ;  /* 0x7e8000000400780b */ /* 0x000fe40003f04200 */
[----:B------:R-:W-:-:S04]  /*6170*/  FSEL R5, R5, 1, !P1 ;  /* 0x3f80000005057808 */ /* 0x000fc80004800000 */
[----:B------:R-:W-:Y:S02]  /*6180*/  FSEL R5, R5, 0.25, !P0 ;  /* 0x3e80000005057808 */ /* 0x000fe40004000000 */
[----:B------:R-:W-:-:S03]  /*6190*/  ISETP.NE.U32.AND P0, PT, RZ, UR4, PT ;  /* 0x00000004ff007c0c */ /* 0x000fc6000bf05070 */
[----:B------:R-:W-:-:S06]  /*61a0*/  FMUL R6, R4, R5 ;  /* 0x0000000504067220 */ /* 0x000fcc0000400000 */
[----:B------:R-:W0:Y:S02]  /*61b0*/  MUFU.RCP R6, R6 ;  /* 0x0000000600067308 */ /* 0x000e240000001000 */
[----:B0-----:R-:W-:-:S04]  /*61c0*/  FMUL R5, R5, R6 ;  /* 0x0000000605057220 */ /* 0x001fc80000400000 */
[----:B------:R-:W-:Y:S02]  /*61d0*/  VIADD R4, R5, 0x2 ;  /* 0x0000000205047836 */ /* 0x000fe40000000000 */
[----:B------:R-:W-:Y:S02]  /*61e0*/  HFMA2 R5, -RZ, RZ, 0, 0 ;  /* 0x00000000ff057431 */ /* 0x000fe400000001ff */
[----:B------:R-:W-:Y:S01]  /*61f0*/  FMUL.RZ R3, R3, R4 ;  /* 0x0000000403037220 */ /* 0x000fe2000040c000 */
[----:B------:R-:W-:-:S05]  /*6200*/  IMAD.MOV.U32 R4, RZ, RZ, R8 ;  /* 0x000000ffff047224 */ /* 0x000fca00078e0008 */
[----:B------:R-:W0:Y:S02]  /*6210*/  F2I.U32.TRUNC.NTZ R3, R3 ;  /* 0x0000000300037305 */ /* 0x000e24000020f000 */
[----:B0-----:R-:W-:Y:S02]  /*6220*/  LOP3.LUT R7, R3, 0xffff, RZ, 0xc0, !PT ;  /* 0x0000ffff03077812 */ /* 0x001fe400078ec0ff */
[----:B------:R-:W-:Y:S01]  /*6230*/  @!P0 MOV R7, 0xffffffff ;  /* 0xffffffff00078802 */ /* 0x000fe20000000f00 */
[----:B------:R-:W-:Y:S06]  /*6240*/  RET.REL.NODEC R4 `(_Z18tile_render_kernelPfS_S_S_PiS0_ffffS_ii) ;  /* 0xffffff9c046c7950 */ /* 0x000fec0003c3ffff */
        .weak           $__internal_2_$__cuda_sm20_rcp_rn_f32_slowpath
        .type           $__internal_2_$__cuda_sm20_rcp_rn_f32_slowpath,@function
        .size           $__internal_2_$__cuda_sm20_rcp_rn_f32_slowpath,($__internal_3_$__cuda_sm20_sqrt_rn_f32_slowpath - $__internal_2_$__cuda_sm20_rcp_rn_f32_slowpath)
$__internal_2_$__cuda_sm20_rcp_rn_f32_slowpath:
[----:B------:R-:W-:Y:S01]  /*6250*/  IMAD.SHL.U32 R3, R19, 0x2, RZ ;  /* 0x0000000213037824 */ /* 0x000fe200078e00ff */
[----:B------:R-:W-:Y:S04]  /*6260*/  BSSY.RECONVERGENT B1, `(.L_x_120) ;  /* 0x0000030000017945 */ /* 0x000fe80003800200 */
[----:B------:R-:W-:-:S04]  /*6270*/  SHF.R.U32.HI R9, RZ, 0x18, R3 ;  /* 0x00000018ff097819 */ /* 0x000fc80000011603 */
[----:B------:R-:W-:-:S13]  /*6280*/  ISETP.NE.U32.AND P0, PT, R9, RZ, PT ;  /* 0x000000ff0900720c */ /* 0x000fda0003f05070 */
[----:B------:R-:W-:Y:S05]  /*6290*/  @P0 BRA `(.L_x_121) ;  /* 0x0000000000280947 */ /* 0x000fea0003800000 */
[----:B------:R-:W-:-:S04]  /*62a0*/  SHF.L.U32 R3, R19, 0x1, RZ ;  /* 0x0000000113037819 */ /* 0x000fc800000006ff */
[----:B------:R-:W-:-:S13]  /*62b0*/  ISETP.NE.AND P0, PT, R3, RZ, PT ;  /* 0x000000ff0300720c */ /* 0x000fda0003f05270 */
[----:B------:R-:W-:Y:S01]  /*62c0*/  @P0 FFMA R6, R19, 1.84467440737095516160e+19, RZ ;  /* 0x5f80000013060823 */ /* 0x000fe200000000ff */
[----:B------:R-:W-:Y:S08]  /*62d0*/  @!P0 MUFU.RCP R5, R19 ;  /* 0x0000001300058308 */ /* 0x000ff00000001000 */
[----:B------:R-:W0:Y:S02]  /*62e0*/  @P0 MUFU.RCP R3, R6 ;  /* 0x0000000600030308 */ /* 0x000e240000001000 */
[----:B0-----:R-:W-:-:S04]  /*62f0*/  @P0 FFMA R7, R6, R3, -1 ;  /* 0xbf80000006070423 */ /* 0x001fc80000000003 */
[----:B------:R-:W-:-:S04]  /*6300*/  @P0 FADD.FTZ R8, -R7, -RZ ;  /* 0x800000ff07080221 */ /* 0x000fc80000010100 */
[----:B------:R-:W-:-:S04]  /*6310*/  @P0 FFMA R3, R3, R8, R3 ;  /* 0x0000000803030223 */ /* 0x000fc80000000003 */
[----:B------:R-:W-:Y:S01]  /*6320*/  @P0 FFMA R5, R3, 1.84467440737095516160e+19, RZ ;  /* 0x5f80000003050823 */ /* 0x000fe200000000ff */
[----:B------:R-:W-:Y:S06]  /*6330*/  BRA `(.L_x_122) ;  /* 0x0000000000887947 */ /* 0x000fec0003800000 */
.L_x_121:
[----:B------:R-:W-:-:S05]  /*6340*/  VIADD R11, R9, 0xffffff03 ;  /* 0xffffff03090b7836 */ /* 0x000fca0000000000 */
[----:B------:R-:W-:-:S13]  /*6350*/  ISETP.GT.U32.AND P0, PT, R11, 0x1, PT ;  /* 0x000000010b00780c */ /* 0x000fda0003f04070 */
[----:B------:R-:W-:Y:S05]  /*6360*/  @P0 BRA `(.L_x_123) ;  /* 0x0000000000780947 */ /* 0x000fea0003800000 */
[----:B------:R-:W-:Y:S02]  /*6370*/  LOP3.LUT R3, R19, 0x7fffff, RZ, 0xc0, !PT ;  /* 0x007fffff13037812 */ /* 0x000fe400078ec0ff */
[----:B------:R-:W-:Y:S02]  /*6380*/  MOV R8, 0x3 ;  /* 0x0000000300087802 */ /* 0x000fe40000000f00 */
[----:B------:R-:W-:Y:S02]  /*6390*/  LOP3.LUT R3, R3, 0x3f800000, RZ, 0xfc, !PT ;  /* 0x3f80000003037812 */ /* 0x000fe400078efcff */
[----:B------:R-:W-:Y:S02]  /*63a0*/  SHF.L.U32 R8, R8, R11, RZ ;  /* 0x0000000b08087219 */ /* 0x000fe400000006ff */
[----:B------:R-:W0:Y:S02]  /*63b0*/  MUFU.RCP R6, R3 ;  /* 0x0000000300067308 */ /* 0x000e240000001000 */
[----:B0-----:R-:W-:-:S04]  /*63c0*/  FFMA R5, R3, R6, -1 ;  /* 0xbf80000003057423 */ /* 0x001fc80000000006 */
[----:B------:R-:W-:-:S04]  /*63d0*/  FADD.FTZ R5, -R5, -RZ ;  /* 0x800000ff05057221 */ /* 0x000fc80000010100 */
[CCC-:B------:R-:W-:Y:S01]  /*63e0*/  FFMA.RM R7, R6.reuse, R5.reuse, R6.reuse ;  /* 0x0000000506077223 */ /* 0x1c0fe20000004006 */
[----:B------:R-:W-:-:S04]  /*63f0*/  FFMA.RP R6, R6, R5, R6 ;  /* 0x0000000506067223 */ /* 0x000fc80000008006 */
[C---:B------:R-:W-:Y:S02]  /*6400*/  LOP3.LUT R5, R7.reuse, 0x7fffff, RZ, 0xc0, !PT ;  /* 0x007fffff07057812 */ /* 0x040fe400078ec0ff */
[----:B------:R-:W-:Y:S02]  /*6410*/  FSETP.NEU.FTZ.AND P0, PT, R7, R6, PT ;  /* 0x000000060700720b */ /* 0x000fe40003f1d000 */
[----:B------:R-:W-:Y:S02]  /*6420*/  LOP3.LUT R5, R5, 0x800000, RZ, 0xfc, !PT ;  /* 0x0080000005057812 */ /* 0x000fe400078efcff */
[----:B------:R-:W-:Y:S02]  /*6430*/  SEL R6, RZ, 0xffffffff, !P0 ;  /* 0xffffffffff067807 */ /* 0x000fe40004000000 */
[----:B------:R-:W-:-:S03]  /*6440*/  LOP3.LUT R8, R8, R5, RZ, 0xc0, !PT ;  /* 0x0000000508087212 */ /* 0x000fc600078ec0ff */
[----:B------:R-:W-:Y:S01]  /*6450*/  IMAD.MOV R6, RZ, RZ, -R6 ;  /* 0x000000ffff067224 */ /* 0x000fe200078e0a06 */
[----:B------:R-:W-:-:S04]  /*6460*/  SHF.R.U32.HI R8, RZ, R11, R8 ;  /* 0x0000000bff087219 */ /* 0x000fc80000011608 */
[--C-:B------:R-:W-:Y:S01]  /*6470*/  LOP3.LUT P1, RZ, R6, R11, R5.reuse, 0xf8, !PT ;  /* 0x0000000b06ff7212 */ /* 0x100fe2000782f805 */
[----:B------:R-:W-:Y:S01]  /*6480*/  VIADD R6, R9, 0xffffff04 ;  /* 0xffffff0409067836 */ /* 0x000fe20000000000 */
[C---:B------:R-:W-:Y:S02]  /*6490*/  LOP3.LUT P0, RZ, R8.reuse, 0x1, RZ, 0xc0, !PT ;  /* 0x0000000108ff7812 */ /* 0x040fe4000780c0ff */
[----:B------:R-:W-:Y:S02]  /*64a0*/  LOP3.LUT P2, RZ, R8, 0x2, RZ, 0xc0, !PT ;  /* 0x0000000208ff7812 */ /* 0x000fe4000784c0ff */
[----:B------:R-:W-:Y:S02]  /*64b0*/  SHF.R.U32.HI R6, RZ, R6, R5 ;  /* 0x00000006ff067219 */ /* 0x000fe40000011605 */
[----:B------:R-:W-:Y:S02]  /*64c0*/  PLOP3.LUT P0, PT, P0, P1, P2, 0xe0, 0x0 ;  /* 0x000000000000781c */ /* 0x000fe40000703c20 */
[----:B------:R-:W-:-:S02]  /*64d0*/  LOP3.LUT P1, RZ, R19, 0x7fffff, RZ, 0xc0, !PT ;  /* 0x007fffff13ff7812 */ /* 0x000fc4000782c0ff */
[----:B------:R-:W-:-:S04]  /*64e0*/  SEL R3, RZ, 0x1, !P0 ;  /* 0x00000001ff037807 */ /* 0x000fc80004000000 */
[----:B------:R-:W-:-:S04]  /*64f0*/  IADD3 R3, PT, PT, -R3, RZ, RZ ;  /* 0x000000ff03037210 */ /* 0x000fc80007ffe1ff */
[----:B------:R-:W-:-:S13]  /*6500*/  ISETP.GE.AND P0, PT, R3, RZ, PT ;  /* 0x000000ff0300720c */ /* 0x000fda0003f06270 */
[----:B------:R-:W-:-:S05]  /*6510*/  @!P0 IADD3 R6, PT, PT, R6, 0x1, RZ ;  /* 0x0000000106068810 */ /* 0x000fca0007ffe0ff */
[----:B------:R-:W-:-:S05]  /*6520*/  @!P1 IMAD.SHL.U32 R6, R6, 0x2, RZ ;  /* 0x0000000206069824 */ /* 0x000fca00078e00ff */
[----:B------:R-:W-:Y:S01]  /*6530*/  LOP3.LUT R5, R6, 0x80000000, R19, 0xf8, !PT ;  /* 0x8000000006057812 */ /* 0x000fe200078ef813 */
[----:B------:R-:W-:Y:S06]  /*6540*/  BRA `(.L_x_122) ;  /* 0x0000000000047947 */ /* 0x000fec0003800000 */
.L_x_123:
[----:B------:R0:W1:Y:S02]  /*6550*/  MUFU.RCP R5, R19 ;  /* 0x0000001300057308 */ /* 0x0000640000001000 */
.L_x_122:
[----:B------:R-:W-:Y:S05]  /*6560*/  BSYNC.RECONVERGENT B1 ;  /* 0x0000000000017941 */ /* 0x000fea0003800200 */
.L_x_120:
[----:B-1----:R-:W-:Y:S01]  /*6570*/  MOV R8, R5 ;  /* 0x0000000500087202 */ /* 0x002fe20000000f00 */
[----:B------:R-:W-:-:S04]  /*6580*/  IMAD.MOV.U32 R5, RZ, RZ, 0x0 ;  /* 0x00000000ff057424 */ /* 0x000fc800078e00ff */
[----:B0-----:R-:W-:Y:S05]  /*6590*/  RET.REL.NODEC R4 `(_Z18tile_render_kernelPfS_S_S_PiS0_ffffS_ii) ;  /* 0xffffff9804987950 */ /* 0x001fea0003c3ffff */
        .weak           $__internal_3_$__cuda_sm20_sqrt_rn_f32_slowpath
        .type           $__internal_3_$__cuda_sm20_sqrt_rn_f32_slowpath,@function
        .size           $__internal_3_$__cuda_sm20_sqrt_rn_f32_slowpath,($__internal_4_$__cuda_sm3x_div_rn_noftz_f32_slowpath - $__internal_3_$__cuda_sm20_sqrt_rn_f32_slowpath)
$__internal_3_$__cuda_sm20_sqrt_rn_f32_slowpath:
[----:B------:R-:W-:-:S13]  /*65a0*/  LOP3.LUT P1, RZ, R4, 0x7fffffff, RZ, 0xc0, !PT ;  /* 0x7fffffff04ff7812 */ /* 0x000fda000782c0ff */
[----:B------:R-:W-:Y:S01]  /*65b0*/  @!P1 MOV R9, R4 ;  /* 0x0000000400099202 */ /* 0x000fe20000000f00 */
[----:B------:R-:W-:Y:S06]  /*65c0*/  @!P1 BRA `(.L_x_124) ;  /* 0x0000000000409947 */ /* 0x000fec0003800000 */
[----:B------:R-:W-:-:S13]  /*65d0*/  FSETP.GEU.FTZ.AND P1, PT, R4, RZ, PT ;  /* 0x000000ff0400720b */ /* 0x000fda0003f3e000 */
[----:B------:R-:W-:Y:S01]  /*65e0*/  @!P1 IMAD.MOV.U32 R9, RZ, RZ, 0x7fffffff ;  /* 0x7fffffffff099424 */ /* 0x000fe200078e00ff */
[----:B------:R-:W-:Y:S06]  /*65f0*/  @!P1 BRA `(.L_x_124) ;  /* 0x0000000000349947 */ /* 0x000fec0003800000 */
[----:B------:R-:W-:-:S13]  /*6600*/  FSETP.GTU.FTZ.AND P1, PT, |R4|, +INF , PT ;  /* 0x7f8000000400780b */ /* 0x000fda0003f3c200 */
[----:B------:R-:W-:Y:S01]  /*6610*/  @P1 FADD.FTZ R9, R4, 1 ;  /* 0x3f80000004091421 */ /* 0x000fe20000010000 */
[----:B------:R-:W-:Y:S06]  /*6620*/  @P1 BRA `(.L_x_124) ;  /* 0x0000000000281947 */ /* 0x000fec0003800000 */
[----:B------:R-:W-:-:S13]  /*6630*/  FSETP.NEU.FTZ.AND P1, PT, |R4|, +INF , PT ;  /* 0x7f8000000400780b */ /* 0x000fda0003f3d200 */
[----:B------:R-:W-:-:S04]  /*6640*/  @P1 FFMA R12, R4, 1.84467440737095516160e+19, RZ ;  /* 0x5f800000040c1823 */ /* 0x000fc800000000ff */
[----:B------:R-:W0:Y:S02]  /*6650*/  @P1 MUFU.RSQ R11, R12 ;  /* 0x0000000c000b1308 */ /* 0x000e240000001400 */
[----:B0-----:R-:W-:Y:S01]  /*6660*/  @P1 FMUL.FTZ R5, R12, R11 ;  /* 0x0000000b0c051220 */ /* 0x001fe20000410000 */
[----:B------:R-:W-:-:S03]  /*6670*/  @P1 FMUL.FTZ R10, R11, 0.5 ;  /* 0x3f0000000b0a1820 */ /* 0x000fc60000410000 */
[----:B------:R-:W-:-:S04]  /*6680*/  @P1 FADD.FTZ R9, -R5, -RZ ;  /* 0x800000ff05091221 */ /* 0x000fc80000010100 */
[----:B------:R-:W-:Y:S01]  /*6690*/  @P1 FFMA R14, R5, R9, R12 ;  /* 0x00000009050e1223 */ /* 0x000fe2000000000c */
[----:B------:R-:W-:-:S03]  /*66a0*/  @!P1 MOV R9, R4 ;  /* 0x0000000400099202 */ /* 0x000fc60000000f00 */
[----:B------:R-:W-:-:S04]  /*66b0*/  @P1 FFMA R10, R14, R10, R5 ;  /* 0x0000000a0e0a1223 */ /* 0x000fc80000000005 */
[----:B------:R-:W-:-:S07]  /*66c0*/  @P1 FMUL.FTZ R9, R10, 2.3283064365386962891e-10 ;  /* 0x2f8000000a091820 */ /* 0x000fce0000410000 */
.L_x_124:
[----:B------:R-:W-:Y:S02]  /*66d0*/  HFMA2 R5, -RZ, RZ, 0, 0 ;  /* 0x00000000ff057431 */ /* 0x000fe400000001ff */
[----:B------:R-:W-:-:S04]  /*66e0*/  IMAD.MOV.U32 R4, RZ, RZ, R8 ;  /* 0x000000ffff047224 */ /* 0x000fc800078e0008 */
[----:B------:R-:W-:Y:S05]  /*66f0*/  RET.REL.NODEC R4 `(_Z18tile_render_kernelPfS_S_S_PiS0_ffffS_ii) ;  /* 0xffffff9804407950 */ /* 0x000fea0003c3ffff */
        .weak           $__internal_4_$__cuda_sm3x_div_rn_noftz_f32_slowpath
        .type           $__internal_4_$__cuda_sm3x_div_rn_noftz_f32_slowpath,@function
        .size           $__internal_4_$__cuda_sm3x_div_rn_noftz_f32_slowpath,(.L_x_141 - $__internal_4_$__cuda_sm3x_div_rn_noftz_f32_slowpath)
$__internal_4_$__cuda_sm3x_div_rn_noftz_f32_slowpath:
[----:B------:R-:W-:Y:S01]  /*6700*/  SHF.R.U32.HI R7, RZ, 0x17, R5 ;  /* 0x00000017ff077819 */ /* 0x000fe20000011605 */
[----:B------:R-:W-:Y:S01]  /*6710*/  BSSY.RECONVERGENT B2, `(.L_x_125) ;  /* 0x0000062000027945 */ /* 0x000fe20003800200 */
[----:B------:R-:W-:Y:S02]  /*6720*/  SHF.R.U32.HI R9, RZ, 0x17, R0 ;  /* 0x00000017ff097819 */ /* 0x000fe40000011600 */
[----:B------:R-:W-:Y:S02]  /*6730*/  LOP3.LUT R7, R7, 0xff, RZ, 0xc0, !PT ;  /* 0x000000ff07077812 */ /* 0x000fe400078ec0ff */
[----:B------:R-:W-:-:S03]  /*6740*/  LOP3.LUT R15, R9, 0xff, RZ, 0xc0, !PT ;  /* 0x000000ff090f7812 */ /* 0x000fc600078ec0ff */
[----:B------:R-:W-:Y:S01]  /*6750*/  VIADD R11, R7, 0xffffffff ;  /* 0xffffffff070b7836 */ /* 0x000fe20000000000 */
[----:B------:R-:W-:-:S04]  /*6760*/  IADD3 R10, PT, PT, R15, -0x1, RZ ;  /* 0xffffffff0f0a7810 */ /* 0x000fc80007ffe0ff */
[----:B------:R-:W-:-:S04]  /*6770*/  ISETP.GT.U32.AND P0, PT, R11, 0xfd, PT ;  /* 0x000000fd0b00780c */ /* 0x000fc80003f04070 */
[----:B------:R-:W-:-:S13]  /*6780*/  ISETP.GT.U32.OR P0, PT, R10, 0xfd, P0 ;  /* 0x000000fd0a00780c */ /* 0x000fda0000704470 */
[----:B------:R-:W-:Y:S01]  /*6790*/  @!P0 IMAD.MOV.U32 R9, RZ, RZ, RZ ;  /* 0x000000ffff098224 */ /* 0x000fe200078e00ff */
[----:B------:R-:W-:Y:S06]  /*67a0*/  @!P0 BRA `(.L_x_126) ;  /* 0x00000000005c8947 */ /* 0x000fec0003800000 */
[----:B------:R-:W-:Y:S02]  /*67b0*/  FSETP.GTU.FTZ.AND P0, PT, |R0|, +INF , PT ;  /* 0x7f8000000000780b */ /* 0x000fe40003f1c200 */
[----:B------:R-:W-:-:S04]  /*67c0*/  FSETP.GTU.FTZ.AND P1, PT, |R5|, +INF , PT ;  /* 0x7f8000000500780b */ /* 0x000fc80003f3c200 */
[----:B------:R-:W-:-:S13]  /*67d0*/  PLOP3.LUT P0, PT, P0, P1, PT, 0xf8, 0x8f ;  /* 0x00000000008f781c */ /* 0x000fda0000703f70 */
[----:B------:R-:W-:Y:S05]  /*67e0*/  @P0 BRA `(.L_x_127) ;  /* 0x00000004004c0947 */ /* 0x000fea0003800000 */
[----:B------:R-:W-:-:S13]  /*67f0*/  LOP3.LUT P0, RZ, R5, 0x7fffffff, R0, 0xc8, !PT ;  /* 0x7fffffff05ff7812 */ /* 0x000fda000780c800 */
[----:B------:R-:W-:Y:S05]  /*6800*/  @!P0 BRA `(.L_x_128) ;  /* 0x00000004003c8947 */ /* 0x000fea0003800000 */
[C---:B------:R-:W-:Y:S02]  /*6810*/  FSETP.NEU.FTZ.AND P0, PT, |R0|.reuse, +INF , PT ;  /* 0x7f8000000000780b */ /* 0x040fe40003f1d200 */
[----:B------:R-:W-:Y:S02]  /*6820*/  FSETP.NEU.FTZ.AND P2, PT, |R5|, +INF , PT ;  /* 0x7f8000000500780b */ /* 0x000fe40003f5d200 */
[----:B------:R-:W-:-:S11]  /*6830*/  FSETP.NEU.FTZ.AND P1, PT, |R0|, +INF , PT ;  /* 0x7f8000000000780b */ /* 0x000fd60003f3d200 */
[----:B------:R-:W-:Y:S05]  /*6840*/  @!P2 BRA !P0, `(.L_x_128) ;  /* 0x00000004002ca947 */ /* 0x000fea0004000000 */
[----:B------:R-:W-:-:S04]  /*6850*/  LOP3.LUT P0, RZ, R0, 0x7fffffff, RZ, 0xc0, !PT ;  /* 0x7fffffff00ff7812 */ /* 0x000fc8000780c0ff */
[----:B------:R-:W-:-:S13]  /*6860*/  PLOP3.LUT P0, PT, P2, P0, PT, 0x2f, 0xf2 ;  /* 0x0000000000f2781c */ /* 0x000fda0001700577 */
[----:B------:R-:W-:Y:S05]  /*6870*/  @P0 BRA `(.L_x_129) ;  /* 0x0000000400180947 */ /* 0x000fea0003800000 */
[----:B------:R-:W-:-:S04]  /*6880*/  LOP3.LUT P0, RZ, R5, 0x7fffffff, RZ, 0xc0, !PT ;  /* 0x7fffffff05ff7812 */ /* 0x000fc8000780c0ff */
[----:B------:R-:W-:-:S13]  /*6890*/  PLOP3.LUT P0, PT, P1, P0, PT, 0x2f, 0xf2 ;  /* 0x0000000000f2781c */ /* 0x000fda0000f00577 */
[----:B------:R-:W-:Y:S05]  /*68a0*/  @P0 BRA `(.L_x_130) ;  /* 0x0000000400000947 */ /* 0x000fea0003800000 */
[----:B------:R-:W-:Y:S02]  /*68b0*/  ISETP.GE.AND P0, PT, R10, RZ, PT ;  /* 0x000000ff0a00720c */ /* 0x000fe40003f06270 */
[----:B------:R-:W-:-:S11]  /*68c0*/  ISETP.GE.AND P1, PT, R11, RZ, PT ;  /* 0x000000ff0b00720c */ /* 0x000fd60003f26270 */
[----:B------:R-:W-:Y:S01]  /*68d0*/  @P0 MOV R9, RZ ;  /* 0x000000ff00090202 */ /* 0x000fe20000000f00 */
[----:B------:R-:W-:Y:S02]  /*68e0*/  @!P0 IMAD.MOV.U32 R9, RZ, RZ, -0x40 ;  /* 0xffffffc0ff098424 */ /* 0x000fe400078e00ff */
[----:B------:R-:W-:Y:S01]  /*68f0*/  @!P0 FFMA R0, R0, 1.84467440737095516160e+19, RZ ;  /* 0x5f80000000008823 */ /* 0x000fe200000000ff */
[----:B------:R-:W-:Y:S02]  /*6900*/  @!P1 FFMA R5, R5, 1.84467440737095516160e+19, RZ ;  /* 0x5f80000005059823 */ /* 0x000fe400000000ff */
[----:B------:R-:W-:-:S07]  /*6910*/  @!P1 IADD3 R9, PT, PT, R9, 0x40, RZ ;  /* 0x0000004009099810 */ /* 0x000fce0007ffe0ff */
.L_x_126:
[----:B------:R-:W-:Y:S01]  /*6920*/  LEA R10, R7, 0xc0800000, 0x17 ;  /* 0xc0800000070a7811 */ /* 0x000fe200078eb8ff */
[----:B------:R-:W-:Y:S01]  /*6930*/  BSSY.RECONVERGENT B3, `(.L_x_131) ;  /* 0x0000036000037945 */ /* 0x000fe20003800200 */
[----:B------:R-:W-:-:S03]  /*6940*/  IADD3 R15, PT, PT, R15, -0x7f, RZ ;  /* 0xffffff810f0f7810 */ /* 0x000fc60007ffe0ff */
[----:B------:R-:W-:Y:S02]  /*6950*/  IMAD.IADD R20, R5, 0x1, -R10 ;  /* 0x0000000105147824 */ /* 0x000fe400078e0a0a */
[C---:B------:R-:W-:Y:S02]  /*6960*/  IMAD R0, R15.reuse, -0x800000, R0 ;  /* 0xff8000000f007824 */ /* 0x040fe400078e0200 */
[----:B------:R0:W1:Y:S01]  /*6970*/  MUFU.RCP R5, R20 ;  /* 0x0000001400057308 */ /* 0x0000620000001000 */
[----:B------:R-:W-:Y:S01]  /*6980*/  FADD.FTZ R11, -R20, -RZ ;  /* 0x800000ff140b7221 */ /* 0x000fe20000010100 */
[----:B0-----:R-:W-:-:S05]  /*6990*/  IADD3 R20, PT, PT, R15, 0x7f, -R7 ;  /* 0x0000007f0f147810 */ /* 0x001fca0007ffe807 */
[----:B------:R-:W-:Y:S02]  /*69a0*/  IMAD.IADD R20, R20, 0x1, R9 ;  /* 0x0000000114147824 */ /* 0x000fe400078e0209 */
[----:B-1----:R-:W-:-:S04]  /*69b0*/  FFMA R10, R5, R11, 1 ;  /* 0x3f800000050a7423 */ /* 0x002fc8000000000b */
[----:B------:R-:W-:-:S04]  /*69c0*/  FFMA R5, R5, R10, R5 ;  /* 0x0000000a05057223 */ /* 0x000fc80000000005 */
[----:B------:R-:W-:-:S04]  /*69d0*/  FFMA R10, R0, R5, RZ ;  /* 0x00000005000a7223 */ /* 0x000fc800000000ff */
[----:B------:R-:W-:-:S04]  /*69e0*/  FFMA R21, R11, R10, R0 ;  /* 0x0000000a0b157223 */ /* 0x000fc80000000000 */
[----:B------:R-:W-:-:S04]  /*69f0*/  FFMA R10, R5, R21, R10 ;  /* 0x00000015050a7223 */ /* 0x000fc8000000000a */
[----:B------:R-:W-:-:S04]  /*6a00*/  FFMA R11, R11, R10, R0 ;  /* 0x0000000a0b0b7223 */ /* 0x000fc80000000000 */
[----:B------:R-:W-:-:S05]  /*6a10*/  FFMA R0, R5, R11, R10 ;  /* 0x0000000b05007223 */ /* 0x000fca000000000a */
[----:B------:R-:W-:-:S04]  /*6a20*/  SHF.R.U32.HI R7, RZ, 0x17, R0 ;  /* 0x00000017ff077819 */ /* 0x000fc80000011600 */
[----:B------:R-:W-:-:S04]  /*6a30*/  LOP3.LUT R7, R7, 0xff, RZ, 0xc0, !PT ;  /* 0x000000ff07077812 */ /* 0x000fc800078ec0ff */
[----:B------:R-:W-:-:S05]  /*6a40*/  IADD3 R15, PT, PT, R7, R20, RZ ;  /* 0x00000014070f7210 */ /* 0x000fca0007ffe0ff */
[----:B------:R-:W-:-:S05]  /*6a50*/  VIADD R7, R15, 0xffffffff ;  /* 0xffffffff0f077836 */ /* 0x000fca0000000000 */
[----:B------:R-:W-:-:S13]  /*6a60*/  ISETP.GE.U32.AND P0, PT, R7, 0xfe, PT ;  /* 0x000000fe0700780c */ /* 0x000fda0003f06070 */
[----:B------:R-:W-:Y:S05]  /*6a70*/  @!P0 BRA `(.L_x_132) ;  /* 0x0000000000808947 */ /* 0x000fea0003800000 */
[----:B------:R-:W-:-:S13]  /*6a80*/  ISETP.GT.AND P0, PT, R15, 0xfe, PT ;  /* 0x000000fe0f00780c */ /* 0x000fda0003f04270 */
[----:B------:R-:W-:Y:S05]  /*6a90*/  @P0 BRA `(.L_x_133) ;  /* 0x00000000006c0947 */ /* 0x000fea0003800000 */
[----:B------:R-:W-:-:S13]  /*6aa0*/  ISETP.GE.AND P0, PT, R15, 0x1, PT ;  /* 0x000000010f00780c */ /* 0x000fda0003f06270 */
[----:B------:R-:W-:Y:S05]  /*6ab0*/  @P0 BRA `(.L_x_134) ;  /* 0x0000000000740947 */ /* 0x000fea0003800000 */
[----:B------:R-:W-:Y:S02]  /*6ac0*/  ISETP.GE.AND P0, PT, R15, -0x18, PT ;  /* 0xffffffe80f00780c */ /* 0x000fe40003f06270 */
[----:B------:R-:W-:-:S11]  /*6ad0*/  LOP3.LUT R0, R0, 0x80000000, RZ, 0xc0, !PT ;  /* 0x8000000000007812 */ /* 0x000fd600078ec0ff */
[----:B------:R-:W-:Y:S05]  /*6ae0*/  @!P0 BRA `(.L_x_134) ;  /* 0x0000000000688947 */ /* 0x000fea0003800000 */
[-CC-:B------:R-:W-:Y:S01]  /*6af0*/  FFMA.RZ R7, R5, R11.reuse, R10.reuse ;  /* 0x0000000b05077223 */ /* 0x180fe2000000c00a */
[C---:B------:R-:W-:Y:S02]  /*6b00*/  IADD3 R20, PT, PT, R15.reuse, 0x20, RZ ;  /* 0x000000200f147810 */ /* 0x040fe40007ffe0ff */
[----:B------:R-:W-:Y:S02]  /*6b10*/  ISETP.NE.AND P2, PT, R15, RZ, PT ;  /* 0x000000ff0f00720c */ /* 0x000fe40003f45270 */
[----:B------:R-:W-:Y:S01]  /*6b20*/  LOP3.LUT R9, R7, 0x7fffff, RZ, 0xc0, !PT ;  /* 0x007fffff07097812 */ /* 0x000fe200078ec0ff */
[CCC-:B------:R-:W-:Y:S01]  /*6b30*/  FFMA.RP R7, R5.reuse, R11.reuse, R10.reuse ;  /* 0x0000000b05077223 */ /* 0x1c0fe2000000800a */
[----:B------:R-:W-:Y:S01]  /*6b40*/  FFMA.RM R10, R5, R11, R10 ;  /* 0x0000000b050a7223 */ /* 0x000fe2000000400a */
[----:B------:R-:W-:Y:S01]  /*6b50*/  IMAD.MOV R5, RZ, RZ, -R15 ;  /* 0x000000ffff057224 */ /* 0x000fe200078e0a0f */
[----:B------:R-:W-:Y:S02]  /*6b60*/  LOP3.LUT R9, R9, 0x800000, RZ, 0xfc, !PT ;  /* 0x0080000009097812 */ /* 0x000fe400078efcff */
[----:B------:R-:W-:-:S02]  /*6b70*/  ISETP.NE.AND P1, PT, R15, RZ, PT ;  /* 0x000000ff0f00720c */ /* 0x000fc40003f25270 */
[----:B------:R-:W-:Y:S02]  /*6b80*/  SHF.L.U32 R20, R9, R20, RZ ;  /* 0x0000001409147219 */ /* 0x000fe400000006ff */
[----:B------:R-:W-:Y:S02]  /*6b90*/  FSETP.NEU.FTZ.AND P0, PT, R7, R10, PT ;  /* 0x0000000a0700720b */ /* 0x000fe40003f1d000 */
[----:B------:R-:W-:Y:S02]  /*6ba0*/  SEL R10, R5, RZ, P2 ;  /* 0x000000ff050a7207 */ /* 0x000fe40001000000 */
[----:B------:R-:W-:Y:S02]  /*6bb0*/  ISETP.NE.AND P1, PT, R20, RZ, P1 ;  /* 0x000000ff1400720c */ /* 0x000fe40000f25270 */
[----:B------:R-:W-:Y:S02]  /*6bc0*/  SHF.R.U32.HI R10, RZ, R10, R9 ;  /* 0x0000000aff0a7219 */ /* 0x000fe40000011609 */
[----:B------:R-:W-:-:S02]  /*6bd0*/  PLOP3.LUT P0, PT, P0, P1, PT, 0xf8, 0x8f ;  /* 0x00000000008f781c */ /* 0x000fc40000703f70 */
[----:B------:R-:W-:Y:S02]  /*6be0*/  SHF.R.U32.HI R20, RZ, 0x1, R10 ;  /* 0x00000001ff147819 */ /* 0x000fe4000001160a */
[----:B------:R-:W-:-:S04]  /*6bf0*/  SEL R5, RZ, 0x1, !P0 ;  /* 0x00000001ff057807 */ /* 0x000fc80004000000 */
[----:B------:R-:W-:-:S04]  /*6c00*/  LOP3.LUT R5, R5, 0x1, R20, 0xf8, !PT ;  /* 0x0000000105057812 */ /* 0x000fc800078ef814 */
[----:B------:R-:W-:-:S04]  /*6c10*/  LOP3.LUT R5, R5, R10, RZ, 0xc0, !PT ;  /* 0x0000000a05057212 */ /* 0x000fc800078ec0ff */
[----:B------:R-:W-:-:S04]  /*6c20*/  IADD3 R5, PT, PT, R20, R5, RZ ;  /* 0x0000000514057210 */ /* 0x000fc80007ffe0ff */
[----:B------:R-:W-:Y:S01]  /*6c30*/  LOP3.LUT R0, R5, R0, RZ, 0xfc, !PT ;  /* 0x0000000005007212 */ /* 0x000fe200078efcff */
[----:B------:R-:W-:Y:S06]  /*6c40*/  BRA `(.L_x_134) ;  /* 0x0000000000107947 */ /* 0x000fec0003800000 */
.L_x_133:
[----:B------:R-:W-:-:S04]  /*6c50*/  LOP3.LUT R0, R0, 0x80000000, RZ, 0xc0, !PT ;  /* 0x8000000000007812 */ /* 0x000fc800078ec0ff */
[----:B------:R-:W-:Y:S01]  /*6c60*/  LOP3.LUT R0, R0, 0x7f800000, RZ, 0xfc, !PT ;  /* 0x7f80000000007812 */ /* 0x000fe200078efcff */
[----:B------:R-:W-:Y:S06]  /*6c70*/  BRA `(.L_x_134) ;  /* 0x0000000000047947 */ /* 0x000fec0003800000 */
.L_x_132:
[----:B------:R-:W-:-:S07]  /*6c80*/  IMAD R0, R20, 0x800000, R0 ;  /* 0x0080000014007824 */ /* 0x000fce00078e0200 */
.L_x_134:
[----:B------:R-:W-:Y:S05]  /*6c90*/  BSYNC.RECONVERGENT B3 ;  /* 0x0000000000037941 */ /* 0x000fea0003800200 */
.L_x_131:
[----:B------:R-:W-:Y:S05]  /*6ca0*/  BRA `(.L_x_135) ;  /* 0x0000000000207947 */ /* 0x000fea0003800000 */
.L_x_130:
[----:B------:R-:W-:-:S04]  /*6cb0*/  LOP3.LUT R0, R5, 0x80000000, R0, 0x48, !PT ;  /* 0x8000000005007812 */ /* 0x000fc800078e4800 */
[----:B------:R-:W-:Y:S01]  /*6cc0*/  LOP3.LUT R0, R0, 0x7f800000, RZ, 0xfc, !PT ;  /* 0x7f80000000007812 */ /* 0x000fe200078efcff */
[----:B------:R-:W-:Y:S06]  /*6cd0*/  BRA `(.L_x_135) ;  /* 0x0000000000147947 */ /* 0x000fec0003800000 */
.L_x_129:
[----:B------:R-:W-:Y:S01]  /*6ce0*/  LOP3.LUT R0, R5, 0x80000000, R0, 0x48, !PT ;  /* 0x8000000005007812 */ /* 0x000fe200078e4800 */
[----:B------:R-:W-:Y:S06]  /*6cf0*/  BRA `(.L_x_135) ;  /* 0x00000000000c7947 */ /* 0x000fec0003800000 */
.L_x_128:
[----:B------:R-:W0:Y:S01]  /*6d00*/  MUFU.RSQ R0, -QNAN ;  /* 0xffc0000000007908 */ /* 0x000e220000001400 */
[----:B------:R-:W-:Y:S05]  /*6d10*/  BRA `(.L_x_135) ;  /* 0x0000000000047947 */ /* 0x000fea0003800000 */
.L_x_127:
[----:B------:R-:W-:-:S07]  /*6d20*/  FADD.FTZ R0, R0, R5 ;  /* 0x0000000500007221 */ /* 0x000fce0000010000 */
.L_x_135:
[----:B------:R-:W-:Y:S05]  /*6d30*/  BSYNC.RECONVERGENT B2 ;  /* 0x0000000000027941 */ /* 0x000fea0003800200 */
.L_x_125:
[----:B------:R-:W-:-:S04]  /*6d40*/  HFMA2 R5, -RZ, RZ, 0, 0 ;  /* 0x00000000ff057431 */ /* 0x000fc800000001ff */
[----:B0-----:R-:W-:Y:S05]  /*6d50*/  RET.REL.NODEC R4 `(_Z18tile_render_kernelPfS_S_S_PiS0_ffffS_ii) ;  /* 0xffffff9004a87950 */ /* 0x001fea0003c3ffff */
.L_x_136:
[----:B------:R-:W-:-:S00]  /*6d60*/  BRA `(.L_x_136) ;  /* 0xfffffffc00fc7947 */ /* 0x000fc0000383ffff */
[----:B------:R-:W-:-:S00]  /*6d70*/  NOP ;  /* 0x0000000000007918 */ /* 0x000fc00000000000 */
        /* <DEDUP_REMOVED lines=8> */
.L_x_141:


//--------------------- .nv.global.init           --------------------------
	.section	.nv.global.init,"aw",@progbits
.nv.global.init:
	.type		$str$1,@object
	.size		$str$1,($str - $str$1)
$str$1:
        /*0000*/ 	.byte	0x70, 0x69, 0x78, 0x65, 0x6c, 0x73, 0x20, 0x78, 0x6d, 0x69, 0x6e, 0x2f, 0x78, 0x6d, 0x61, 0x78
        /*0010*/ 	.byte	0x20, 0x3d, 0x20, 0x25, 0x64, 0x20, 0x25, 0x64, 0x0a, 0x00
	.type		$str,@object
	.size		$str,($str$3 - $str)
$str:
        /*001a*/ 	.byte	0x62, 0x6c, 0x6f, 0x63, 0x6b, 0x20, 0x3d, 0x20, 0x25, 0x64, 0x20, 0x6d, 0x69, 0x6e, 0x2f, 0x6d
        /*002a*/ 	.byte	0x61, 0x78, 0x20, 0x3d, 0x20, 0x25, 0x66, 0x20, 0x25, 0x66, 0x0a, 0x00
	.type		$str$3,@object
	.size		$str$3,($str$2 - $str$3)
$str$3:
        /*0036*/ 	.byte	0x69, 0x64, 0x78, 0x20, 0x3d, 0x20, 0x25, 0x64, 0x20, 0x6d, 0x79, 0x20, 0x73, 0x74, 0x61, 0x72
        /*0046*/ 	.byte	0x74, 0x20, 0x3d, 0x20, 0x25, 0x64, 0x20, 0x6d, 0x79, 0x20, 0x65, 0x6e, 0x64, 0x20, 0x3d, 0x20
        /*0056*/ 	.byte	0x25, 0x64, 0x0a, 0x00
	.type		$str$2,@object
	.size		$str$2,(.L_2 - $str$2)
$str$2:
        /*005a*/ 	.byte	0x6b, 0x20, 0x3d, 0x20, 0x25, 0x64, 0x20, 0x4e, 0x70, 0x65, 0x72, 0x6b, 0x65, 0x72, 0x6e, 0x65
        /*006a*/ 	.byte	0x6c, 0x20, 0x3d, 0x20, 0x25, 0x64, 0x20, 0x4e, 0x70, 0x65, 0x72, 0x5f, 0x74, 0x68, 0x72, 0x65
        /*007a*/ 	.byte	0x61, 0x64, 0x20, 0x3d, 0x20, 0x25, 0x64, 0x0a, 0x00
.L_2:


//--------------------- .nv.shared._Z18tile_render_kernelPfS_S_S_PiS0_ffffS_ii --------------------------
	.section	.nv.shared._Z18tile_render_kernelPfS_S_S_PiS0_ffffS_ii,"aw",@nobits
	.sectionflags	@""
	.align	4
.nv.shared._Z18tile_render_kernelPfS_S_S_PiS0_ffffS_ii:
	.zero		44868


//--------------------- .nv.shared.reserved.0     --------------------------
	.section	.nv.shared.reserved.0,"aw",@nobits
	.weak		__nv_reservedSMEM_offset_0_alias
	.size		__nv_reservedSMEM_offset_0_alias, 0, 64
	.other		__nv_reservedSMEM_offset_0_alias,@"STO_CUDA_RESERVED_SHARED STV_DEFAULT"
__nv_reservedSMEM_offset_0_alias:
	.zero		0
	.zero		64


//--------------------- .nv.constant0._Z18tile_render_kernelPfS_S_S_PiS0_ffffS_ii --------------------------
	.section	.nv.constant0._Z18tile_render_kernelPfS_S_S_PiS0_ffffS_ii,"a",@progbits
	.sectionflags	@""
	.align	4
.nv.constant0._Z18tile_render_kernelPfS_S_S_PiS0_ffffS_ii:
	.zero		976


//--------------------- SYMBOLS --------------------------

	.type		.nv.reservedSmem.offset0,@object
	.size		.nv.reservedSmem.offset0,0x4
	.type		.nv.reservedSmem.cap,@object
	.size		.nv.reservedSmem.cap,0x4
	.type		vprintf,@function
